//
// Generated by NVIDIA NVVM Compiler
//
// Compiler Build ID: CL-36424714
// Cuda compilation tools, release 13.0, V13.0.88
// Based on NVVM 20.0.0
//

.version 9.0
.target sm_100
.address_size 64

	// .globl	_Z24elastic_kv_compress_corePKfPfPifiS2_
// _ZZ24elastic_kv_compress_corePKfPfPifiS2_E11red_storage has been demoted
// _ZZ24elastic_kv_compress_corePKfPfPifiS2_E4base has been demoted
// _ZZ24elastic_kv_compress_corePKfPfPifiS2_E12scan_storage has been demoted
.global .align 1 .b8 _ZN34_INTERNAL_325b2803_4_k_cu_7d75f8134cuda3std3__45__cpo5beginE[1];
.global .align 1 .b8 _ZN34_INTERNAL_325b2803_4_k_cu_7d75f8134cuda3std3__45__cpo3endE[1];
.global .align 1 .b8 _ZN34_INTERNAL_325b2803_4_k_cu_7d75f8134cuda3std3__45__cpo6cbeginE[1];
.global .align 1 .b8 _ZN34_INTERNAL_325b2803_4_k_cu_7d75f8134cuda3std3__45__cpo4cendE[1];
.global .align 1 .b8 _ZN34_INTERNAL_325b2803_4_k_cu_7d75f8134cuda3std3__45__cpo6rbeginE[1];
.global .align 1 .b8 _ZN34_INTERNAL_325b2803_4_k_cu_7d75f8134cuda3std3__45__cpo4rendE[1];
.global .align 1 .b8 _ZN34_INTERNAL_325b2803_4_k_cu_7d75f8134cuda3std3__45__cpo7crbeginE[1];
.global .align 1 .b8 _ZN34_INTERNAL_325b2803_4_k_cu_7d75f8134cuda3std3__45__cpo5crendE[1];
.global .align 1 .b8 _ZN34_INTERNAL_325b2803_4_k_cu_7d75f8134cuda3std3__436_GLOBAL__N__325b2803_4_k_cu_7d75f8136ignoreE[1];
.global .align 1 .b8 _ZN34_INTERNAL_325b2803_4_k_cu_7d75f8134cuda3std3__419piecewise_constructE[1];
.global .align 1 .b8 _ZN34_INTERNAL_325b2803_4_k_cu_7d75f8134cuda3std3__48in_placeE[1];
.global .align 1 .b8 _ZN34_INTERNAL_325b2803_4_k_cu_7d75f8134cuda3std3__420unreachable_sentinelE[1];
.global .align 1 .b8 _ZN34_INTERNAL_325b2803_4_k_cu_7d75f8134cuda3std3__47nulloptE[1];
.global .align 1 .b8 _ZN34_INTERNAL_325b2803_4_k_cu_7d75f8134cuda3std3__48unexpectE[1];
.global .align 1 .b8 _ZN34_INTERNAL_325b2803_4_k_cu_7d75f8134cuda3std6ranges3__45__cpo4swapE[1];
.global .align 1 .b8 _ZN34_INTERNAL_325b2803_4_k_cu_7d75f8134cuda3std6ranges3__45__cpo9iter_moveE[1];
.global .align 1 .b8 _ZN34_INTERNAL_325b2803_4_k_cu_7d75f8134cuda3std6ranges3__45__cpo5beginE[1];
.global .align 1 .b8 _ZN34_INTERNAL_325b2803_4_k_cu_7d75f8134cuda3std6ranges3__45__cpo3endE[1];
.global .align 1 .b8 _ZN34_INTERNAL_325b2803_4_k_cu_7d75f8134cuda3std6ranges3__45__cpo6cbeginE[1];
.global .align 1 .b8 _ZN34_INTERNAL_325b2803_4_k_cu_7d75f8134cuda3std6ranges3__45__cpo4cendE[1];
.global .align 1 .b8 _ZN34_INTERNAL_325b2803_4_k_cu_7d75f8134cuda3std6ranges3__45__cpo7advanceE[1];
.global .align 1 .b8 _ZN34_INTERNAL_325b2803_4_k_cu_7d75f8134cuda3std6ranges3__45__cpo9iter_swapE[1];
.global .align 1 .b8 _ZN34_INTERNAL_325b2803_4_k_cu_7d75f8134cuda3std6ranges3__45__cpo4nextE[1];
.global .align 1 .b8 _ZN34_INTERNAL_325b2803_4_k_cu_7d75f8134cuda3std6ranges3__45__cpo4prevE[1];
.global .align 1 .b8 _ZN34_INTERNAL_325b2803_4_k_cu_7d75f8134cuda3std6ranges3__45__cpo4dataE[1];
.global .align 1 .b8 _ZN34_INTERNAL_325b2803_4_k_cu_7d75f8134cuda3std6ranges3__45__cpo5cdataE[1];
.global .align 1 .b8 _ZN34_INTERNAL_325b2803_4_k_cu_7d75f8134cuda3std6ranges3__45__cpo4sizeE[1];
.global .align 1 .b8 _ZN34_INTERNAL_325b2803_4_k_cu_7d75f8134cuda3std6ranges3__45__cpo5ssizeE[1];
.global .align 1 .b8 _ZN34_INTERNAL_325b2803_4_k_cu_7d75f8134cuda3std6ranges3__45__cpo8distanceE[1];
.global .align 1 .b8 _ZN34_INTERNAL_325b2803_4_k_cu_7d75f8136thrust24THRUST_300001_SM_1000_NS6system6detail10sequential3seqE[1];
.global .align 1 .b8 _ZN34_INTERNAL_325b2803_4_k_cu_7d75f8136thrust24THRUST_300001_SM_1000_NS12placeholders2_1E[1];
.global .align 1 .b8 _ZN34_INTERNAL_325b2803_4_k_cu_7d75f8136thrust24THRUST_300001_SM_1000_NS12placeholders2_2E[1];
.global .align 1 .b8 _ZN34_INTERNAL_325b2803_4_k_cu_7d75f8136thrust24THRUST_300001_SM_1000_NS12placeholders2_3E[1];
.global .align 1 .b8 _ZN34_INTERNAL_325b2803_4_k_cu_7d75f8136thrust24THRUST_300001_SM_1000_NS12placeholders2_4E[1];
.global .align 1 .b8 _ZN34_INTERNAL_325b2803_4_k_cu_7d75f8136thrust24THRUST_300001_SM_1000_NS12placeholders2_5E[1];
.global .align 1 .b8 _ZN34_INTERNAL_325b2803_4_k_cu_7d75f8136thrust24THRUST_300001_SM_1000_NS12placeholders2_6E[1];
.global .align 1 .b8 _ZN34_INTERNAL_325b2803_4_k_cu_7d75f8136thrust24THRUST_300001_SM_1000_NS12placeholders2_7E[1];
.global .align 1 .b8 _ZN34_INTERNAL_325b2803_4_k_cu_7d75f8136thrust24THRUST_300001_SM_1000_NS12placeholders2_8E[1];
.global .align 1 .b8 _ZN34_INTERNAL_325b2803_4_k_cu_7d75f8136thrust24THRUST_300001_SM_1000_NS12placeholders2_9E[1];
.global .align 1 .b8 _ZN34_INTERNAL_325b2803_4_k_cu_7d75f8136thrust24THRUST_300001_SM_1000_NS12placeholders3_10E[1];

.visible .entry _Z24elastic_kv_compress_corePKfPfPifiS2_(
	.param .u64 .ptr .align 1 _Z24elastic_kv_compress_corePKfPfPifiS2__param_0,
	.param .u64 .ptr .align 1 _Z24elastic_kv_compress_corePKfPfPifiS2__param_1,
	.param .u64 .ptr .align 1 _Z24elastic_kv_compress_corePKfPfPifiS2__param_2,
	.param .f32 _Z24elastic_kv_compress_corePKfPfPifiS2__param_3,
	.param .u32 _Z24elastic_kv_compress_corePKfPfPifiS2__param_4,
	.param .u64 .ptr .align 1 _Z24elastic_kv_compress_corePKfPfPifiS2__param_5
)
.maxntid 256
{
	.reg .pred 	%p<9>;
	.reg .b32 	%r<105>;
	.reg .b32 	%f<7>;
	.reg .b64 	%rd<15>;
	// demoted variable
	.shared .align 4 .b8 _ZZ24elastic_kv_compress_corePKfPfPifiS2_E11red_storage[44];
	// demoted variable
	.shared .align 4 .u32 _ZZ24elastic_kv_compress_corePKfPfPifiS2_E4base;
	// demoted variable
	.shared .align 16 .b8 _ZZ24elastic_kv_compress_corePKfPfPifiS2_E12scan_storage[1184];
	ld.param.u64 	%rd1, [_Z24elastic_kv_compress_corePKfPfPifiS2__param_0];
	ld.param.u64 	%rd2, [_Z24elastic_kv_compress_corePKfPfPifiS2__param_1];
	ld.param.u64 	%rd3, [_Z24elastic_kv_compress_corePKfPfPifiS2__param_2];
	ld.param.f32 	%f3, [_Z24elastic_kv_compress_corePKfPfPifiS2__param_3];
	ld.param.u32 	%r12, [_Z24elastic_kv_compress_corePKfPfPifiS2__param_4];
	ld.param.u64 	%rd4, [_Z24elastic_kv_compress_corePKfPfPifiS2__param_5];
	mov.u32 	%r13, %ctaid.x;
	mov.u32 	%r14, %ntid.x;
	mov.u32 	%r1, %tid.x;
	mad.lo.s32 	%r2, %r13, %r14, %r1;
	setp.ge.s32 	%p1, %r2, %r12;
	mov.f32 	%f6, 0f00000000;
	mov.b32 	%r103, 0;
	@%p1 bra 	$L__BB0_2;
	cvta.to.global.u64 	%rd5, %rd1;
	mul.wide.s32 	%rd6, %r2, 4;
	add.s64 	%rd7, %rd5, %rd6;
	ld.global.nc.f32 	%f6, [%rd7];
	abs.f32 	%f5, %f6;
	setp.gt.f32 	%p2, %f5, %f3;
	selp.u32 	%r103, 1, 0, %p2;
$L__BB0_2:
	// begin inline asm
	mov.u32 %r15, %laneid;
	// end inline asm
	mov.b32 	%r16, -1;
	redux.sync.add.s32 %r5, %r103, %r16;
	setp.ne.s32 	%p3, %r15, 0;
	@%p3 bra 	$L__BB0_4;
	shr.u32 	%r17, %r1, 3;
	and.b32  	%r18, %r17, 124;
	mov.u32 	%r19, _ZZ24elastic_kv_compress_corePKfPfPifiS2_E11red_storage;
	add.s32 	%r20, %r19, %r18;
	st.shared.u32 	[%r20+8], %r5;
$L__BB0_4:
	bar.sync 	0;
	setp.ne.s32 	%p4, %r1, 0;
	@%p4 bra 	$L__BB0_8;
	ld.shared.u32 	%r22, [_ZZ24elastic_kv_compress_corePKfPfPifiS2_E11red_storage+12];
	add.s32 	%r23, %r22, %r5;
	ld.shared.u32 	%r24, [_ZZ24elastic_kv_compress_corePKfPfPifiS2_E11red_storage+16];
	add.s32 	%r25, %r23, %r24;
	ld.shared.u32 	%r26, [_ZZ24elastic_kv_compress_corePKfPfPifiS2_E11red_storage+20];
	add.s32 	%r27, %r25, %r26;
	ld.shared.u32 	%r28, [_ZZ24elastic_kv_compress_corePKfPfPifiS2_E11red_storage+24];
	add.s32 	%r29, %r27, %r28;
	ld.shared.u32 	%r30, [_ZZ24elastic_kv_compress_corePKfPfPifiS2_E11red_storage+28];
	add.s32 	%r31, %r29, %r30;
	ld.shared.u32 	%r32, [_ZZ24elastic_kv_compress_corePKfPfPifiS2_E11red_storage+32];
	add.s32 	%r33, %r31, %r32;
	ld.shared.u32 	%r34, [_ZZ24elastic_kv_compress_corePKfPfPifiS2_E11red_storage+36];
	add.s32 	%r6, %r33, %r34;
	setp.lt.s32 	%p5, %r6, 1;
	mov.b32 	%r104, 0;
	@%p5 bra 	$L__BB0_7;
	cvta.to.global.u64 	%rd8, %rd4;
	atom.global.add.u32 	%r104, [%rd8], %r6;
$L__BB0_7:
	st.shared.u32 	[_ZZ24elastic_kv_compress_corePKfPfPifiS2_E4base], %r104;
$L__BB0_8:
	barrier.sync 	0;
	shr.u32 	%r35, %r1, 3;
	add.s32 	%r36, %r35, %r1;
	shl.b32 	%r37, %r36, 2;
	mov.u32 	%r38, _ZZ24elastic_kv_compress_corePKfPfPifiS2_E12scan_storage;
	add.s32 	%r39, %r38, %r37;
	add.s32 	%r9, %r39, 16;
	st.shared.u32 	[%r39+16], %r103;
	bar.sync 	0;
	setp.gt.u32 	%p6, %r1, 31;
	@%p6 bra 	$L__BB0_10;
	mad.lo.s32 	%r71, %r1, 36, %r38;
	ld.shared.u32 	%r72, [%r71+16];
	ld.shared.u32 	%r73, [%r71+20];
	ld.shared.u32 	%r74, [%r71+24];
	ld.shared.u32 	%r75, [%r71+28];
	ld.shared.u32 	%r76, [%r71+32];
	ld.shared.u32 	%r77, [%r71+36];
	ld.shared.u32 	%r78, [%r71+40];
	ld.shared.u32 	%r79, [%r71+44];
	add.s32 	%r80, %r73, %r72;
	add.s32 	%r81, %r80, %r74;
	add.s32 	%r82, %r81, %r75;
	add.s32 	%r83, %r82, %r76;
	add.s32 	%r84, %r83, %r77;
	add.s32 	%r85, %r84, %r78;
	add.s32 	%r44, %r85, %r79;
	mov.b32 	%r42, 1;
	mov.b32 	%r67, 0;
	mov.b32 	%r69, -1;
	// begin inline asm
	{  .reg .s32 r0;  .reg .pred p;  shfl.sync.up.b32 r0|p, %r44, %r42, %r67, %r69;  @p add.s32 r0, r0, %r44;  mov.s32 %r40, r0;}
	// end inline asm
	mov.b32 	%r48, 2;
	// begin inline asm
	{  .reg .s32 r0;  .reg .pred p;  shfl.sync.up.b32 r0|p, %r40, %r48, %r67, %r69;  @p add.s32 r0, r0, %r40;  mov.s32 %r46, r0;}
	// end inline asm
	mov.b32 	%r54, 4;
	// begin inline asm
	{  .reg .s32 r0;  .reg .pred p;  shfl.sync.up.b32 r0|p, %r46, %r54, %r67, %r69;  @p add.s32 r0, r0, %r46;  mov.s32 %r52, r0;}
	// end inline asm
	mov.b32 	%r60, 8;
	// begin inline asm
	{  .reg .s32 r0;  .reg .pred p;  shfl.sync.up.b32 r0|p, %r52, %r60, %r67, %r69;  @p add.s32 r0, r0, %r52;  mov.s32 %r58, r0;}
	// end inline asm
	mov.b32 	%r66, 16;
	// begin inline asm
	{  .reg .s32 r0;  .reg .pred p;  shfl.sync.up.b32 r0|p, %r58, %r66, %r67, %r69;  @p add.s32 r0, r0, %r58;  mov.s32 %r64, r0;}
	// end inline asm
	sub.s32 	%r86, %r64, %r44;
	ld.shared.u32 	%r87, [%r71+16];
	ld.shared.u32 	%r88, [%r71+20];
	ld.shared.u32 	%r89, [%r71+24];
	ld.shared.u32 	%r90, [%r71+28];
	ld.shared.u32 	%r91, [%r71+32];
	ld.shared.u32 	%r92, [%r71+36];
	ld.shared.u32 	%r93, [%r71+40];
	add.s32 	%r94, %r87, %r86;
	add.s32 	%r95, %r88, %r94;
	add.s32 	%r96, %r89, %r95;
	add.s32 	%r97, %r90, %r96;
	add.s32 	%r98, %r91, %r97;
	add.s32 	%r99, %r92, %r98;
	add.s32 	%r100, %r93, %r99;
	st.shared.u32 	[%r71+16], %r86;
	st.shared.u32 	[%r71+20], %r94;
	st.shared.u32 	[%r71+24], %r95;
	st.shared.u32 	[%r71+28], %r96;
	st.shared.u32 	[%r71+32], %r97;
	st.shared.u32 	[%r71+36], %r98;
	st.shared.u32 	[%r71+40], %r99;
	st.shared.u32 	[%r71+44], %r100;
$L__BB0_10:
	bar.sync 	0;
	setp.eq.s32 	%p7, %r103, 0;
	@%p7 bra 	$L__BB0_13;
	ld.shared.u32 	%r101, [%r9];
	ld.shared.u32 	%r102, [_ZZ24elastic_kv_compress_corePKfPfPifiS2_E4base];
	add.s32 	%r10, %r102, %r101;
	cvta.to.global.u64 	%rd9, %rd2;
	mul.wide.s32 	%rd10, %r10, 4;
	add.s64 	%rd11, %rd9, %rd10;
	st.global.f32 	[%rd11], %f6;
	setp.eq.s64 	%p8, %rd3, 0;
	@%p8 bra 	$L__BB0_13;
	cvta.to.global.u64 	%rd12, %rd3;
	add.s64 	%rd14, %rd12, %rd10;
	st.global.u32 	[%rd14], %r2;
$L__BB0_13:
	ret;

}
	// .globl	_Z26memory_bandwidth_benchmarkPfS_ii
.visible .entry _Z26memory_bandwidth_benchmarkPfS_ii(
	.param .u64 .ptr .align 1 _Z26memory_bandwidth_benchmarkPfS_ii_param_0,
	.param .u64 .ptr .align 1 _Z26memory_bandwidth_benchmarkPfS_ii_param_1,
	.param .u32 _Z26memory_bandwidth_benchmarkPfS_ii_param_2,
	.param .u32 _Z26memory_bandwidth_benchmarkPfS_ii_param_3
)
.maxntid 256
{
	.reg .pred 	%p<10>;
	.reg .b32 	%r<29>;
	.reg .b32 	%f<15>;
	.reg .b64 	%rd<22>;

	ld.param.u64 	%rd8, [_Z26memory_bandwidth_benchmarkPfS_ii_param_0];
	ld.param.u64 	%rd9, [_Z26memory_bandwidth_benchmarkPfS_ii_param_1];
	ld.param.u32 	%r15, [_Z26memory_bandwidth_benchmarkPfS_ii_param_2];
	ld.param.u32 	%r16, [_Z26memory_bandwidth_benchmarkPfS_ii_param_3];
	cvta.to.global.u64 	%rd1, %rd9;
	cvta.to.global.u64 	%rd2, %rd8;
	mov.u32 	%r17, %ctaid.x;
	mov.u32 	%r18, %ntid.x;
	mov.u32 	%r19, %tid.x;
	mad.lo.s32 	%r1, %r17, %r18, %r19;
	mov.u32 	%r20, %nctaid.x;
	mul.lo.s32 	%r2, %r20, %r18;
	setp.lt.s32 	%p1, %r16, 1;
	@%p1 bra 	$L__BB1_10;
	add.s32 	%r3, %r1, %r2;
	max.s32 	%r22, %r15, %r3;
	setp.lt.s32 	%p2, %r3, %r15;
	selp.u32 	%r4, 1, 0, %p2;
	add.s32 	%r23, %r3, %r4;
	sub.s32 	%r5, %r22, %r23;
	mul.wide.s32 	%rd10, %r1, 4;
	add.s64 	%rd3, %rd2, %rd10;
	add.s64 	%rd4, %rd1, %rd10;
	mul.wide.s32 	%rd5, %r2, 4;
	add.s64 	%rd6, %rd3, %rd5;
	add.s64 	%rd7, %rd4, %rd5;
	add.s32 	%r6, %r3, %r2;
	mov.b32 	%r26, 0;
	div.u32 	%r24, %r5, %r2;
	add.s32 	%r8, %r24, %r4;
$L__BB1_2:
	setp.ge.s32 	%p3, %r1, %r15;
	@%p3 bra 	$L__BB1_9;
	and.b32  	%r9, %r8, 3;
	setp.eq.s32 	%p4, %r9, 3;
	mov.u32 	%r27, %r1;
	@%p4 bra 	$L__BB1_7;
	ld.global.f32 	%f1, [%rd3];
	mul.f32 	%f2, %f1, 0f3F8147AE;
	st.global.f32 	[%rd4], %f2;
	setp.eq.s32 	%p5, %r9, 0;
	mov.u32 	%r27, %r3;
	@%p5 bra 	$L__BB1_7;
	ld.global.f32 	%f3, [%rd6];
	mul.f32 	%f4, %f3, 0f3F8147AE;
	st.global.f32 	[%rd7], %f4;
	setp.eq.s32 	%p6, %r9, 1;
	mov.u32 	%r27, %r6;
	@%p6 bra 	$L__BB1_7;
	add.s32 	%r27, %r6, %r2;
	add.s64 	%rd11, %rd6, %rd5;
	ld.global.f32 	%f5, [%rd11];
	mul.f32 	%f6, %f5, 0f3F8147AE;
	add.s64 	%rd12, %rd7, %rd5;
	st.global.f32 	[%rd12], %f6;
$L__BB1_7:
	setp.lt.u32 	%p7, %r8, 3;
	@%p7 bra 	$L__BB1_9;
$L__BB1_8:
	mul.wide.s32 	%rd13, %r27, 4;
	add.s64 	%rd14, %rd2, %rd13;
	ld.global.f32 	%f7, [%rd14];
	mul.f32 	%f8, %f7, 0f3F8147AE;
	add.s64 	%rd15, %rd1, %rd13;
	st.global.f32 	[%rd15], %f8;
	add.s64 	%rd16, %rd14, %rd5;
	ld.global.f32 	%f9, [%rd16];
	mul.f32 	%f10, %f9, 0f3F8147AE;
	add.s64 	%rd17, %rd15, %rd5;
	st.global.f32 	[%rd17], %f10;
	add.s64 	%rd18, %rd16, %rd5;
	ld.global.f32 	%f11, [%rd18];
	mul.f32 	%f12, %f11, 0f3F8147AE;
	add.s64 	%rd19, %rd17, %rd5;
	st.global.f32 	[%rd19], %f12;
	add.s64 	%rd20, %rd18, %rd5;
	ld.global.f32 	%f13, [%rd20];
	mul.f32 	%f14, %f13, 0f3F8147AE;
	add.s64 	%rd21, %rd19, %rd5;
	st.global.f32 	[%rd21], %f14;
	shl.b32 	%r25, %r2, 2;
	add.s32 	%r27, %r25, %r27;
	setp.lt.s32 	%p8, %r27, %r15;
	@%p8 bra 	$L__BB1_8;
$L__BB1_9:
	add.s32 	%r26, %r26, 1;
	setp.ne.s32 	%p9, %r26, %r16;
	@%p9 bra 	$L__BB1_2;
$L__BB1_10:
	ret;

}
	// .globl	_Z28compute_throughput_benchmarkPfii
.visible .entry _Z28compute_throughput_benchmarkPfii(
	.param .u64 .ptr .align 1 _Z28compute_throughput_benchmarkPfii_param_0,
	.param .u32 _Z28compute_throughput_benchmarkPfii_param_1,
	.param .u32 _Z28compute_throughput_benchmarkPfii_param_2
)
.maxntid 256
{
	.reg .pred 	%p<10>;
	.reg .b32 	%r<18>;
	.reg .b32 	%f<53>;
	.reg .b64 	%rd<5>;

	ld.param.u64 	%rd3, [_Z28compute_throughput_benchmarkPfii_param_0];
	ld.param.u32 	%r10, [_Z28compute_throughput_benchmarkPfii_param_1];
	ld.param.u32 	%r11, [_Z28compute_throughput_benchmarkPfii_param_2];
	mov.u32 	%r12, %ctaid.x;
	mov.u32 	%r1, %ntid.x;
	mov.u32 	%r13, %tid.x;
	mad.lo.s32 	%r16, %r12, %r1, %r13;
	setp.ge.s32 	%p1, %r16, %r10;
	setp.lt.s32 	%p2, %r11, 1;
	or.pred  	%p3, %p1, %p2;
	@%p3 bra 	$L__BB2_10;
	and.b32  	%r3, %r11, 3;
	and.b32  	%r14, %r11, 2147483644;
	neg.s32 	%r4, %r14;
	mov.u32 	%r15, %nctaid.x;
	mul.lo.s32 	%r5, %r15, %r1;
	cvta.to.global.u64 	%rd1, %rd3;
$L__BB2_2:
	setp.lt.u32 	%p4, %r11, 4;
	mul.wide.s32 	%rd4, %r16, 4;
	add.s64 	%rd2, %rd1, %rd4;
	ld.global.f32 	%f52, [%rd2];
	@%p4 bra 	$L__BB2_5;
	mov.u32 	%r17, %r4;
$L__BB2_4:
	.pragma "nounroll";
	fma.rn.f32 	%f11, %f52, 0f3F8CCCCD, 0f3DCCCCCD;
	mul.f32 	%f12, %f11, 0f3DCCCCCD;
	sin.approx.f32 	%f13, %f12;
	abs.f32 	%f14, %f13;
	add.f32 	%f15, %f14, 0f358637BD;
	sqrt.rn.f32 	%f16, %f15;
	fma.rn.f32 	%f17, %f16, 0f3F8CCCCD, 0f3DCCCCCD;
	mul.f32 	%f18, %f17, 0f3DCCCCCD;
	sin.approx.f32 	%f19, %f18;
	abs.f32 	%f20, %f19;
	add.f32 	%f21, %f20, 0f358637BD;
	sqrt.rn.f32 	%f22, %f21;
	fma.rn.f32 	%f23, %f22, 0f3F8CCCCD, 0f3DCCCCCD;
	mul.f32 	%f24, %f23, 0f3DCCCCCD;
	sin.approx.f32 	%f25, %f24;
	abs.f32 	%f26, %f25;
	add.f32 	%f27, %f26, 0f358637BD;
	sqrt.rn.f32 	%f28, %f27;
	fma.rn.f32 	%f29, %f28, 0f3F8CCCCD, 0f3DCCCCCD;
	mul.f32 	%f30, %f29, 0f3DCCCCCD;
	sin.approx.f32 	%f31, %f30;
	abs.f32 	%f32, %f31;
	add.f32 	%f33, %f32, 0f358637BD;
	sqrt.rn.f32 	%f52, %f33;
	add.s32 	%r17, %r17, 4;
	setp.ne.s32 	%p5, %r17, 0;
	@%p5 bra 	$L__BB2_4;
$L__BB2_5:
	setp.eq.s32 	%p6, %r3, 0;
	@%p6 bra 	$L__BB2_9;
	setp.eq.s32 	%p7, %r3, 1;
	fma.rn.f32 	%f34, %f52, 0f3F8CCCCD, 0f3DCCCCCD;
	mul.f32 	%f35, %f34, 0f3DCCCCCD;
	sin.approx.f32 	%f36, %f35;
	abs.f32 	%f37, %f36;
	add.f32 	%f38, %f37, 0f358637BD;
	sqrt.rn.f32 	%f52, %f38;
	@%p7 bra 	$L__BB2_9;
	setp.eq.s32 	%p8, %r3, 2;
	fma.rn.f32 	%f39, %f52, 0f3F8CCCCD, 0f3DCCCCCD;
	mul.f32 	%f40, %f39, 0f3DCCCCCD;
	sin.approx.f32 	%f41, %f40;
	abs.f32 	%f42, %f41;
	add.f32 	%f43, %f42, 0f358637BD;
	sqrt.rn.f32 	%f52, %f43;
	@%p8 bra 	$L__BB2_9;
	fma.rn.f32 	%f44, %f52, 0f3F8CCCCD, 0f3DCCCCCD;
	mul.f32 	%f45, %f44, 0f3DCCCCCD;
	sin.approx.f32 	%f46, %f45;
	abs.f32 	%f47, %f46;
	add.f32 	%f48, %f47, 0f358637BD;
	sqrt.rn.f32 	%f52, %f48;
$L__BB2_9:
	st.global.f32 	[%rd2], %f52;
	add.s32 	%r16, %r16, %r5;
	setp.lt.s32 	%p9, %r16, %r10;
	@%p9 bra 	$L__BB2_2;
$L__BB2_10:
	ret;

}
	// .globl	_ZN3cub18CUB_300001_SM_10006detail11EmptyKernelIvEEvv
.visible .entry _ZN3cub18CUB_300001_SM_10006detail11EmptyKernelIvEEvv()
{


	ret;

}


// ===== COMPILED SASS (sm_100) =====

	.target	sm_100

	.elftype	@"ET_EXEC"


//--------------------- .note.nv.tkinfo           --------------------------
	.section	.note.nv.tkinfo,"",@"SHT_NOTE"
	.sectionflags	@"SHF_NOTE_NV_TKINFO"
	.tkinfo
        /*0018*/ 	.word	0x00000002
        /*0030*/ 	.string	""
        /*0030*/ 	.string	"ptxas"
        /*0030*/ 	.string	"Cuda compilation tools, release 13.0, V13.0.88"
        /*0030*/ 	.string	"Build cuda_13.0.r13.0/compiler.36424714_0"
        /*0030*/ 	.string	"-arch sm_100 -m 64 "



//--------------------- .note.nv.cuinfo           --------------------------
	.section	.note.nv.cuinfo,"",@"SHT_NOTE"
	.sectionflags	@"SHF_NOTE_NV_CUINFO"
        /*0018*/ 	.short	0x0002
        /*001a*/ 	.short	0x0064
        /*001c*/ 	.short	0x0082
	.zero		2


//--------------------- .nv.info                  --------------------------
	.section	.nv.info,"",@"SHT_CUDA_INFO"
	.align	4


	//----- nvinfo : EIATTR_REGCOUNT
	.align		4
        /*0000*/ 	.byte	0x04, 0x2f
        /*0002*/ 	.short	(.L_41 - .L_40)
	.align		4
.L_40:
        /*0004*/ 	.word	index@(_Z24elastic_kv_compress_corePKfPfPifiS2_)
        /*0008*/ 	.word	0x0000001b


	//----- nvinfo : EIATTR_FRAME_SIZE
	.align		4
.L_41:
        /*000c*/ 	.byte	0x04, 0x11
        /*000e*/ 	.short	(.L_43 - .L_42)
	.align		4
.L_42:
        /*0010*/ 	.word	index@(_Z24elastic_kv_compress_corePKfPfPifiS2_)
        /*0014*/ 	.word	0x00000000


	//----- nvinfo : EIATTR_REGCOUNT
	.align		4
.L_43:
        /*0018*/ 	.byte	0x04, 0x2f
        /*001a*/ 	.short	(.L_45 - .L_44)
	.align		4
.L_44:
        /*001c*/ 	.word	index@(_Z26memory_bandwidth_benchmarkPfS_ii)
        /*0020*/ 	.word	0x00000020


	//----- nvinfo : EIATTR_FRAME_SIZE
	.align		4
.L_45:
        /*0024*/ 	.byte	0x04, 0x11
        /*0026*/ 	.short	(.L_47 - .L_46)
	.align		4
.L_46:
        /*0028*/ 	.word	index@(_Z26memory_bandwidth_benchmarkPfS_ii)
        /*002c*/ 	.word	0x00000000


	//----- nvinfo : EIATTR_REGCOUNT
	.align		4
.L_47:
        /*0030*/ 	.byte	0x04, 0x2f
        /*0032*/ 	.short	(.L_49 - .L_48)
	.align		4
.L_48:
        /*0034*/ 	.word	index@(_Z28compute_throughput_benchmarkPfii)
        /*0038*/ 	.word	0x00000011


	//----- nvinfo : EIATTR_FRAME_SIZE
	.align		4
.L_49:
        /*003c*/ 	.byte	0x04, 0x11
        /*003e*/ 	.short	(.L_51 - .L_50)
	.align		4
.L_50:
        /*0040*/ 	.word	index@($__internal_0_$__cuda_sm20_sqrt_rn_f32_slowpath)
        /*0044*/ 	.word	0x00000000


	//----- nvinfo : EIATTR_FRAME_SIZE
	.align		4
.L_51:
        /*0048*/ 	.byte	0x04, 0x11
        /*004a*/ 	.short	(.L_53 - .L_52)
	.align		4
.L_52:
        /*004c*/ 	.word	index@(_Z28compute_throughput_benchmarkPfii)
        /*0050*/ 	.word	0x00000000


	//----- nvinfo : EIATTR_REGCOUNT
	.align		4
.L_53:
        /*0054*/ 	.byte	0x04, 0x2f
        /*0056*/ 	.short	(.L_55 - .L_54)
	.align		4
.L_54:
        /*0058*/ 	.word	index@(_ZN3cub18CUB_300001_SM_10006detail11EmptyKernelIvEEvv)
        /*005c*/ 	.word	0x00000004


	//----- nvinfo : EIATTR_FRAME_SIZE
	.align		4
.L_55:
        /*0060*/ 	.byte	0x04, 0x11
        /*0062*/ 	.short	(.L_57 - .L_56)
	.align		4
.L_56:
        /*0064*/ 	.word	index@(_ZN3cub18CUB_300001_SM_10006detail11EmptyKernelIvEEvv)
        /*0068*/ 	.word	0x00000000


	//----- nvinfo : EIATTR_MIN_STACK_SIZE
	.align		4
.L_57:
        /*006c*/ 	.byte	0x04, 0x12
        /*006e*/ 	.short	(.L_59 - .L_58)
	.align		4
.L_58:
        /*0070*/ 	.word	index@(_ZN3cub18CUB_300001_SM_10006detail11EmptyKernelIvEEvv)
        /*0074*/ 	.word	0x00000000


	//----- nvinfo : EIATTR_MIN_STACK_SIZE
	.align		4
.L_59:
        /*0078*/ 	.byte	0x04, 0x12
        /*007a*/ 	.short	(.L_61 - .L_60)
	.align		4
.L_60:
        /*007c*/ 	.word	index@(_Z28compute_throughput_benchmarkPfii)
        /*0080*/ 	.word	0x00000000


	//----- nvinfo : EIATTR_MIN_STACK_SIZE
	.align		4
.L_61:
        /*0084*/ 	.byte	0x04, 0x12
        /*0086*/ 	.short	(.L_63 - .L_62)
	.align		4
.L_62:
        /*0088*/ 	.word	index@(_Z26memory_bandwidth_benchmarkPfS_ii)
        /*008c*/ 	.word	0x00000000


	//----- nvinfo : EIATTR_MIN_STACK_SIZE
	.align		4
.L_63:
        /*0090*/ 	.byte	0x04, 0x12
        /*0092*/ 	.short	(.L_65 - .L_64)
	.align		4
.L_64:
        /*0094*/ 	.word	index@(_Z24elastic_kv_compress_corePKfPfPifiS2_)
        /*0098*/ 	.word	0x00000000
.L_65:


//--------------------- .nv.compat                --------------------------
	.section	.nv.compat,"",@"SHT_CUDA_COMPAT_INFO"
	.align	4
        /*0000*/ 	.byte	0x02, 0x09, 0x00, 0x00, 0x02, 0x02, 0x01, 0x00, 0x02, 0x05, 0x05, 0x00, 0x03, 0x07, 0x01, 0x01
        /*0010*/ 	.byte	0x02, 0x03, 0x00, 0x00, 0x02, 0x06, 0x01, 0x00, 0x04, 0x0b, 0x08, 0x00, 0x01, 0x00, 0x00, 0x00
        /*0020*/ 	.byte	0x00, 0x00, 0x00, 0x00


//--------------------- .nv.info._ZN3cub18CUB_300001_SM_10006detail11EmptyKernelIvEEvv --------------------------
	.section	.nv.info._ZN3cub18CUB_300001_SM_10006detail11EmptyKernelIvEEvv,"",@"SHT_CUDA_INFO"
	.sectionflags	@""
	.align	4


	//----- nvinfo : EIATTR_CUDA_API_VERSION
	.align		4
        /*0000*/ 	.byte	0x04, 0x37
        /*0002*/ 	.short	(.L_67 - .L_66)
.L_66:
        /*0004*/ 	.word	0x00000082


	//----- nvinfo : EIATTR_SPARSE_MMA_MASK
	.align		4
.L_67:
        /*0008*/ 	.byte	0x03, 0x50
        /*000a*/ 	.short	0x0000


	//----- nvinfo : EIATTR_MAXREG_COUNT
	.align		4
        /*000c*/ 	.byte	0x03, 0x1b
        /*000e*/ 	.short	0x00ff


	//----- nvinfo : EIATTR_MERCURY_ISA_VERSION
	.align		4
        /*0010*/ 	.byte	0x03, 0x5f
        /*0012*/ 	.short	0x0101


	//----- nvinfo : EIATTR_VRC_CTA_INIT_COUNT
	.align		4
        /*0014*/ 	.byte	0x02, 0x4a
	.zero		1
	.zero		1


	//----- nvinfo : EIATTR_EXIT_INSTR_OFFSETS
	.align		4
        /*0018*/ 	.byte	0x04, 0x1c
        /*001a*/ 	.short	(.L_69 - .L_68)


	//   ....[0]....
.L_68:
        /*001c*/ 	.word	0x00000010


	//----- nvinfo : EIATTR_SW_WAR
	.align		4
.L_69:
        /*0020*/ 	.byte	0x04, 0x36
        /*0022*/ 	.short	(.L_71 - .L_70)
.L_70:
        /*0024*/ 	.word	0x00000008
.L_71:


//--------------------- .nv.info._Z28compute_throughput_benchmarkPfii --------------------------
	.section	.nv.info._Z28compute_throughput_benchmarkPfii,"",@"SHT_CUDA_INFO"
	.sectionflags	@""
	.align	4


	//----- nvinfo : EIATTR_CUDA_API_VERSION
	.align		4
        /*0000*/ 	.byte	0x04, 0x37
        /*0002*/ 	.short	(.L_73 - .L_72)
.L_72:
        /*0004*/ 	.word	0x00000082


	//----- nvinfo : EIATTR_KPARAM_INFO
	.align		4
.L_73:
        /*0008*/ 	.byte	0x04, 0x17
        /*000a*/ 	.short	(.L_75 - .L_74)
.L_74:
        /*000c*/ 	.word	0x00000000
        /*0010*/ 	.short	0x0002
        /*0012*/ 	.short	0x000c
        /*0014*/ 	.byte	0x00, 0xf0, 0x11, 0x00


	//----- nvinfo : EIATTR_KPARAM_INFO
	.align		4
.L_75:
        /*0018*/ 	.byte	0x04, 0x17
        /*001a*/ 	.short	(.L_77 - .L_76)
.L_76:
        /*001c*/ 	.word	0x00000000
        /*0020*/ 	.short	0x0001
        /*0022*/ 	.short	0x0008
        /*0024*/ 	.byte	0x00, 0xf0, 0x11, 0x00


	//----- nvinfo : EIATTR_KPARAM_INFO
	.align		4
.L_77:
        /*0028*/ 	.byte	0x04, 0x17
        /*002a*/ 	.short	(.L_79 - .L_78)
.L_78:
        /*002c*/ 	.word	0x00000000
        /*0030*/ 	.short	0x0000
        /*0032*/ 	.short	0x0000
        /*0034*/ 	.byte	0x00, 0xf5, 0x21, 0x00


	//----- nvinfo : EIATTR_SPARSE_MMA_MASK
	.align		4
.L_79:
        /*0038*/ 	.byte	0x03, 0x50
        /*003a*/ 	.short	0x0000


	//----- nvinfo : EIATTR_MAXREG_COUNT
	.align		4
        /*003c*/ 	.byte	0x03, 0x1b
        /*003e*/ 	.short	0x00ff


	//----- nvinfo : EIATTR_MERCURY_ISA_VERSION
	.align		4
        /*0040*/ 	.byte	0x03, 0x5f
        /*0042*/ 	.short	0x0101


	//----- nvinfo : EIATTR_VRC_CTA_INIT_COUNT
	.align		4
        /*0044*/ 	.byte	0x02, 0x4a
	.zero		1
	.zero		1


	//----- nvinfo : EIATTR_EXIT_INSTR_OFFSETS
	.align		4
        /*0048*/ 	.byte	0x04, 0x1c
        /*004a*/ 	.short	(.L_81 - .L_80)


	//   ....[0]....
.L_80:
        /*004c*/ 	.word	0x00000080


	//   ....[1]....
        /*0050*/ 	.word	0x00000b20


	//----- nvinfo : EIATTR_MAX_THREADS
	.align		4
.L_81:
        /*0054*/ 	.byte	0x04, 0x05
        /*0056*/ 	.short	(.L_83 - .L_82)
.L_82:
        /*0058*/ 	.word	0x00000100
        /*005c*/ 	.word	0x00000001
        /*0060*/ 	.word	0x00000001


	//----- nvinfo : EIATTR_CRS_STACK_SIZE
	.align		4
.L_83:
        /*0064*/ 	.byte	0x04, 0x1e
        /*0066*/ 	.short	(.L_85 - .L_84)
.L_84:
        /*0068*/ 	.word	0x00000000


	//----- nvinfo : EIATTR_CBANK_PARAM_SIZE
	.align		4
.L_85:
        /*006c*/ 	.byte	0x03, 0x19
        /*006e*/ 	.short	0x0010


	//----- nvinfo : EIATTR_PARAM_CBANK
	.align		4
        /*0070*/ 	.byte	0x04, 0x0a
        /*0072*/ 	.short	(.L_87 - .L_86)
	.align		4
.L_86:
        /*0074*/ 	.word	index@(.nv.constant0._Z28compute_throughput_benchmarkPfii)
        /*0078*/ 	.short	0x0380
        /*007a*/ 	.short	0x0010


	//----- nvinfo : EIATTR_SW_WAR
	.align		4
.L_87:
        /*007c*/ 	.byte	0x04, 0x36
        /*007e*/ 	.short	(.L_89 - .L_88)
.L_88:
        /*0080*/ 	.word	0x00000008
.L_89:


//--------------------- .nv.info._Z26memory_bandwidth_benchmarkPfS_ii --------------------------
	.section	.nv.info._Z26memory_bandwidth_benchmarkPfS_ii,"",@"SHT_CUDA_INFO"
	.sectionflags	@""
	.align	4


	//----- nvinfo : EIATTR_CUDA_API_VERSION
	.align		4
        /*0000*/ 	.byte	0x04, 0x37
        /*0002*/ 	.short	(.L_91 - .L_90)
.L_90:
        /*0004*/ 	.word	0x00000082


	//----- nvinfo : EIATTR_KPARAM_INFO
	.align		4
.L_91:
        /*0008*/ 	.byte	0x04, 0x17
        /*000a*/ 	.short	(.L_93 - .L_92)
.L_92:
        /*000c*/ 	.word	0x00000000
        /*0010*/ 	.short	0x0003
        /*0012*/ 	.short	0x0014
        /*0014*/ 	.byte	0x00, 0xf0, 0x11, 0x00


	//----- nvinfo : EIATTR_KPARAM_INFO
	.align		4
.L_93:
        /*0018*/ 	.byte	0x04, 0x17
        /*001a*/ 	.short	(.L_95 - .L_94)
.L_94:
        /*001c*/ 	.word	0x00000000
        /*0020*/ 	.short	0x0002
        /*0022*/ 	.short	0x0010
        /*0024*/ 	.byte	0x00, 0xf0, 0x11, 0x00


	//----- nvinfo : EIATTR_KPARAM_INFO
	.align		4
.L_95:
        /*0028*/ 	.byte	0x04, 0x17
        /*002a*/ 	.short	(.L_97 - .L_96)
.L_96:
        /*002c*/ 	.word	0x00000000
        /*0030*/ 	.short	0x0001
        /*0032*/ 	.short	0x0008
        /*0034*/ 	.byte	0x00, 0xf5, 0x21, 0x00


	//----- nvinfo : EIATTR_KPARAM_INFO
	.align		4
.L_97:
        /*0038*/ 	.byte	0x04, 0x17
        /*003a*/ 	.short	(.L_99 - .L_98)
.L_98:
        /*003c*/ 	.word	0x00000000
        /*0040*/ 	.short	0x0000
        /*0042*/ 	.short	0x0000
        /*0044*/ 	.byte	0x00, 0xf5, 0x21, 0x00


	//----- nvinfo : EIATTR_SPARSE_MMA_MASK
	.align		4
.L_99:
        /*0048*/ 	.byte	0x03, 0x50
        /*004a*/ 	.short	0x0000


	//----- nvinfo : EIATTR_MAXREG_COUNT
	.align		4
        /*004c*/ 	.byte	0x03, 0x1b
        /*004e*/ 	.short	0x00ff


	//----- nvinfo : EIATTR_MERCURY_ISA_VERSION
	.align		4
        /*0050*/ 	.byte	0x03, 0x5f
        /*0052*/ 	.short	0x0101


	//----- nvinfo : EIATTR_VRC_CTA_INIT_COUNT
	.align		4
        /*0054*/ 	.byte	0x02, 0x4a
	.zero		1
	.zero		1


	//----- nvinfo : EIATTR_EXIT_INSTR_OFFSETS
	.align		4
        /*0058*/ 	.byte	0x04, 0x1c
        /*005a*/ 	.short	(.L_101 - .L_100)


	//   ....[0]....
.L_100:
        /*005c*/ 	.word	0x00000070


	//   ....[1]....
        /*0060*/ 	.word	0x00000670


	//----- nvinfo : EIATTR_MAX_THREADS
	.align		4
.L_101:
        /*0064*/ 	.byte	0x04, 0x05
        /*0066*/ 	.short	(.L_103 - .L_102)
.L_102:
        /*0068*/ 	.word	0x00000100
        /*006c*/ 	.word	0x00000001
        /*0070*/ 	.word	0x00000001


	//----- nvinfo : EIATTR_CRS_STACK_SIZE
	.align		4
.L_103:
        /*0074*/ 	.byte	0x04, 0x1e
        /*0076*/ 	.short	(.L_105 - .L_104)
.L_104:
        /*0078*/ 	.word	0x00000000


	//----- nvinfo : EIATTR_CBANK_PARAM_SIZE
	.align		4
.L_105:
        /*007c*/ 	.byte	0x03, 0x19
        /*007e*/ 	.short	0x0018


	//----- nvinfo : EIATTR_PARAM_CBANK
	.align		4
        /*0080*/ 	.byte	0x04, 0x0a
        /*0082*/ 	.short	(.L_107 - .L_106)
	.align		4
.L_106:
        /*0084*/ 	.word	index@(.nv.constant0._Z26memory_bandwidth_benchmarkPfS_ii)
        /*0088*/ 	.short	0x0380
        /*008a*/ 	.short	0x0018


	//----- nvinfo : EIATTR_SW_WAR
	.align		4
.L_107:
        /*008c*/ 	.byte	0x04, 0x36
        /*008e*/ 	.short	(.L_109 - .L_108)
.L_108:
        /*0090*/ 	.word	0x00000008
.L_109:


//--------------------- .nv.info._Z24elastic_kv_compress_corePKfPfPifiS2_ --------------------------
	.section	.nv.info._Z24elastic_kv_compress_corePKfPfPifiS2_,"",@"SHT_CUDA_INFO"
	.sectionflags	@""
	.align	4


	//----- nvinfo : EIATTR_CUDA_API_VERSION
	.align		4
        /*0000*/ 	.byte	0x04, 0x37
        /*0002*/ 	.short	(.L_111 - .L_110)
.L_110:
        /*0004*/ 	.word	0x00000082


	//----- nvinfo : EIATTR_KPARAM_INFO
	.align		4
.L_111:
        /*0008*/ 	.byte	0x04, 0x17
        /*000a*/ 	.short	(.L_113 - .L_112)
.L_112:
        /*000c*/ 	.word	0x00000000
        /*0010*/ 	.short	0x0005
        /*0012*/ 	.short	0x0020
        /*0014*/ 	.byte	0x00, 0xf5, 0x21, 0x00


	//----- nvinfo : EIATTR_KPARAM_INFO
	.align		4
.L_113:
        /*0018*/ 	.byte	0x04, 0x17
        /*001a*/ 	.short	(.L_115 - .L_114)
.L_114:
        /*001c*/ 	.word	0x00000000
        /*0020*/ 	.short	0x0004
        /*0022*/ 	.short	0x001c
        /*0024*/ 	.byte	0x00, 0xf0, 0x11, 0x00


	//----- nvinfo : EIATTR_KPARAM_INFO
	.align		4
.L_115:
        /*0028*/ 	.byte	0x04, 0x17
        /*002a*/ 	.short	(.L_117 - .L_116)
.L_116:
        /*002c*/ 	.word	0x00000000
        /*0030*/ 	.short	0x0003
        /*0032*/ 	.short	0x0018
        /*0034*/ 	.byte	0x00, 0xf0, 0x11, 0x00


	//----- nvinfo : EIATTR_KPARAM_INFO
	.align		4
.L_117:
        /*0038*/ 	.byte	0x04, 0x17
        /*003a*/ 	.short	(.L_119 - .L_118)
.L_118:
        /*003c*/ 	.word	0x00000000
        /*0040*/ 	.short	0x0002
        /*0042*/ 	.short	0x0010
        /*0044*/ 	.byte	0x00, 0xf5, 0x21, 0x00


	//----- nvinfo : EIATTR_KPARAM_INFO
	.align		4
.L_119:
        /*0048*/ 	.byte	0x04, 0x17
        /*004a*/ 	.short	(.L_121 - .L_120)
.L_120:
        /*004c*/ 	.word	0x00000000
        /*0050*/ 	.short	0x0001
        /*0052*/ 	.short	0x0008
        /*0054*/ 	.byte	0x00, 0xf5, 0x21, 0x00


	//----- nvinfo : EIATTR_KPARAM_INFO
	.align		4
.L_121:
        /*0058*/ 	.byte	0x04, 0x17
        /*005a*/ 	.short	(.L_123 - .L_122)
.L_122:
        /*005c*/ 	.word	0x00000000
        /*0060*/ 	.short	0x0000
        /*0062*/ 	.short	0x0000
        /*0064*/ 	.byte	0x00, 0xf5, 0x21, 0x00


	//----- nvinfo : EIATTR_SPARSE_MMA_MASK
	.align		4
.L_123:
        /*0068*/ 	.byte	0x03, 0x50
        /*006a*/ 	.short	0x0000


	//----- nvinfo : EIATTR_MAXREG_COUNT
	.align		4
        /*006c*/ 	.byte	0x03, 0x1b
        /*006e*/ 	.short	0x00ff


	//----- nvinfo : EIATTR_NUM_BARRIERS
	.align		4
        /*0070*/ 	.byte	0x02, 0x4c
        /*0072*/ 	.byte	0x01
	.zero		1


	//----- nvinfo : EIATTR_MERCURY_ISA_VERSION
	.align		4
        /*0074*/ 	.byte	0x03, 0x5f
        /*0076*/ 	.short	0x0101


	//----- nvinfo : EIATTR_COOP_GROUP_MASK_REGIDS
	.align		4
        /*0078*/ 	.byte	0x04, 0x29
        /*007a*/ 	.short	(.L_125 - .L_124)


	//   ....[0]....
.L_124:
        /*007c*/ 	.word	0xffffffff


	//   ....[1]....
        /*0080*/ 	.word	0xffffffff


	//   ....[2]....
        /*0084*/ 	.word	0xffffffff


	//   ....[3]....
        /*0088*/ 	.word	0xffffffff


	//   ....[4]....
        /*008c*/ 	.word	0xffffffff


	//   ....[5]....
        /*0090*/ 	.word	0xffffffff


	//   ....[6]....
        /*0094*/ 	.word	0xffffffff


	//   ....[7]....
        /*0098*/ 	.word	0x05000015


	//   ....[8]....
        /*009c*/ 	.word	0x05000015


	//   ....[9]....
        /*00a0*/ 	.word	0x05000015


	//   ....[10]....
        /*00a4*/ 	.word	0x05000015


	//   ....[11]....
        /*00a8*/ 	.word	0x05000015


	//----- nvinfo : EIATTR_COOP_GROUP_INSTR_OFFSETS
	.align		4
.L_125:
        /*00ac*/ 	.byte	0x04, 0x28
        /*00ae*/ 	.short	(.L_127 - .L_126)


	//   ....[0]....
.L_126:
        /*00b0*/ 	.word	0x00000180


	//   ....[1]....
        /*00b4*/ 	.word	0x00000320


	//   ....[2]....
        /*00b8*/ 	.word	0x000004a0


	//   ....[3]....
        /*00bc*/ 	.word	0x000004c0


	//   ....[4]....
        /*00c0*/ 	.word	0x000004e0


	//   ....[5]....
        /*00c4*/ 	.word	0x00000500


	//   ....[6]....
        /*00c8*/ 	.word	0x00000520


	//   ....[7]....
        /*00cc*/ 	.word	0x000007c0


	//   ....[8]....
        /*00d0*/ 	.word	0x00000830


	//   ....[9]....
        /*00d4*/ 	.word	0x000008a0


	//   ....[10]....
        /*00d8*/ 	.word	0x00000910


	//   ....[11]....
        /*00dc*/ 	.word	0x00000980


	//----- nvinfo : EIATTR_VRC_CTA_INIT_COUNT
	.align		4
.L_127:
        /*00e0*/ 	.byte	0x02, 0x4a
	.zero		1
	.zero		1


	//----- nvinfo : EIATTR_EXIT_INSTR_OFFSETS
	.align		4
        /*00e4*/ 	.byte	0x04, 0x1c
        /*00e6*/ 	.short	(.L_129 - .L_128)


	//   ....[0]....
.L_128:
        /*00e8*/ 	.word	0x00000670


	//   ....[1]....
        /*00ec*/ 	.word	0x00000720


	//   ....[2]....
        /*00f0*/ 	.word	0x00000760


	//----- nvinfo : EIATTR_MAX_THREADS
	.align		4
.L_129:
        /*00f4*/ 	.byte	0x04, 0x05
        /*00f6*/ 	.short	(.L_131 - .L_130)
.L_130:
        /*00f8*/ 	.word	0x00000100
        /*00fc*/ 	.word	0x00000001
        /*0100*/ 	.word	0x00000001


	//----- nvinfo : EIATTR_CRS_STACK_SIZE
	.align		4
.L_131:
        /*0104*/ 	.byte	0x04, 0x1e
        /*0106*/ 	.short	(.L_133 - .L_132)
.L_132:
        /*0108*/ 	.word	0x00000000


	//----- nvinfo : EIATTR_CBANK_PARAM_SIZE
	.align		4
.L_133:
        /*010c*/ 	.byte	0x03, 0x19
        /*010e*/ 	.short	0x0028


	//----- nvinfo : EIATTR_PARAM_CBANK
	.align		4
        /*0110*/ 	.byte	0x04, 0x0a
        /*0112*/ 	.short	(.L_135 - .L_134)
	.align		4
.L_134:
        /*0114*/ 	.word	index@(.nv.constant0._Z24elastic_kv_compress_corePKfPfPifiS2_)
        /*0118*/ 	.short	0x0380
        /*011a*/ 	.short	0x0028


	//----- nvinfo : EIATTR_SW_WAR
	.align		4
.L_135:
        /*011c*/ 	.byte	0x04, 0x36
        /*011e*/ 	.short	(.L_137 - .L_136)
.L_136:
        /*0120*/ 	.word	0x00000008
.L_137:


//--------------------- .nv.callgraph             --------------------------
	.section	.nv.callgraph,"",@"SHT_CUDA_CALLGRAPH"
	.align	4
	.sectionentsize	8
	.align		4
        /*0000*/ 	.word	0x00000000
	.align		4
        /*0004*/ 	.word	0xffffffff
	.align		4
        /*0008*/ 	.word	0x00000000
	.align		4
        /*000c*/ 	.word	0xfffffffe
	.align		4
        /*0010*/ 	.word	0x00000000
	.align		4
        /*0014*/ 	.word	0xfffffffd
	.align		4
        /*0018*/ 	.word	0x00000000
	.align		4
        /*001c*/ 	.word	0xfffffffc


//--------------------- .nv.constant4             --------------------------
	.section	.nv.constant4,"a",@progbits
	.align	8
	.align		8
.nv.constant4:
        /*0000*/ 	.dword	_ZN34_INTERNAL_325b2803_4_k_cu_7d75f8134cuda3std3__45__cpo5beginE
	.align		8
        /*0008*/ 	.dword	_ZN34_INTERNAL_325b2803_4_k_cu_7d75f8134cuda3std3__45__cpo3endE
	.align		8
        /*0010*/ 	.dword	_ZN34_INTERNAL_325b2803_4_k_cu_7d75f8134cuda3std3__45__cpo6cbeginE
	.align		8
        /*0018*/ 	.dword	_ZN34_INTERNAL_325b2803_4_k_cu_7d75f8134cuda3std3__45__cpo4cendE
	.align		8
        /*0020*/ 	.dword	_ZN34_INTERNAL_325b2803_4_k_cu_7d75f8134cuda3std3__45__cpo6rbeginE
	.align		8
        /*0028*/ 	.dword	_ZN34_INTERNAL_325b2803_4_k_cu_7d75f8134cuda3std3__45__cpo4rendE
	.align		8
        /*0030*/ 	.dword	_ZN34_INTERNAL_325b2803_4_k_cu_7d75f8134cuda3std3__45__cpo7crbeginE
	.align		8
        /*0038*/ 	.dword	_ZN34_INTERNAL_325b2803_4_k_cu_7d75f8134cuda3std3__45__cpo5crendE
	.align		8
        /*0040*/ 	.dword	_ZN34_INTERNAL_325b2803_4_k_cu_7d75f8134cuda3std3__436_GLOBAL__N__325b2803_4_k_cu_7d75f8136ignoreE
	.align		8
        /*0048*/ 	.dword	_ZN34_INTERNAL_325b2803_4_k_cu_7d75f8134cuda3std3__419piecewise_constructE
	.align		8
        /*0050*/ 	.dword	_ZN34_INTERNAL_325b2803_4_k_cu_7d75f8134cuda3std3__48in_placeE
	.align		8
        /*0058*/ 	.dword	_ZN34_INTERNAL_325b2803_4_k_cu_7d75f8134cuda3std3__420unreachable_sentinelE
	.align		8
        /*0060*/ 	.dword	_ZN34_INTERNAL_325b2803_4_k_cu_7d75f8134cuda3std3__47nulloptE
	.align		8
        /*0068*/ 	.dword	_ZN34_INTERNAL_325b2803_4_k_cu_7d75f8134cuda3std3__48unexpectE
	.align		8
        /*0070*/ 	.dword	_ZN34_INTERNAL_325b2803_4_k_cu_7d75f8134cuda3std6ranges3__45__cpo4swapE
	.align		8
        /*0078*/ 	.dword	_ZN34_INTERNAL_325b2803_4_k_cu_7d75f8134cuda3std6ranges3__45__cpo9iter_moveE
	.align		8
        /*0080*/ 	.dword	_ZN34_INTERNAL_325b2803_4_k_cu_7d75f8134cuda3std6ranges3__45__cpo5beginE
	.align		8
        /*0088*/ 	.dword	_ZN34_INTERNAL_325b2803_4_k_cu_7d75f8134cuda3std6ranges3__45__cpo3endE
	.align		8
        /*0090*/ 	.dword	_ZN34_INTERNAL_325b2803_4_k_cu_7d75f8134cuda3std6ranges3__45__cpo6cbeginE
	.align		8
        /*0098*/ 	.dword	_ZN34_INTERNAL_325b2803_4_k_cu_7d75f8134cuda3std6ranges3__45__cpo4cendE
	.align		8
        /*00a0*/ 	.dword	_ZN34_INTERNAL_325b2803_4_k_cu_7d75f8134cuda3std6ranges3__45__cpo7advanceE
	.align		8
        /*00a8*/ 	.dword	_ZN34_INTERNAL_325b2803_4_k_cu_7d75f8134cuda3std6ranges3__45__cpo9iter_swapE
	.align		8
        /*00b0*/ 	.dword	_ZN34_INTERNAL_325b2803_4_k_cu_7d75f8134cuda3std6ranges3__45__cpo4nextE
	.align		8
        /*00b8*/ 	.dword	_ZN34_INTERNAL_325b2803_4_k_cu_7d75f8134cuda3std6ranges3__45__cpo4prevE
	.align		8
        /*00c0*/ 	.dword	_ZN34_INTERNAL_325b2803_4_k_cu_7d75f8134cuda3std6ranges3__45__cpo4dataE
	.align		8
        /*00c8*/ 	.dword	_ZN34_INTERNAL_325b2803_4_k_cu_7d75f8134cuda3std6ranges3__45__cpo5cdataE
	.align		8
        /*00d0*/ 	.dword	_ZN34_INTERNAL_325b2803_4_k_cu_7d75f8134cuda3std6ranges3__45__cpo4sizeE
	.align		8
        /*00d8*/ 	.dword	_ZN34_INTERNAL_325b2803_4_k_cu_7d75f8134cuda3std6ranges3__45__cpo5ssizeE
	.align		8
        /*00e0*/ 	.dword	_ZN34_INTERNAL_325b2803_4_k_cu_7d75f8134cuda3std6ranges3__45__cpo8distanceE
	.align		8
        /*00e8*/ 	.dword	_ZN34_INTERNAL_325b2803_4_k_cu_7d75f8136thrust24THRUST_300001_SM_1000_NS6system6detail10sequential3seqE
	.align		8
        /*00f0*/ 	.dword	_ZN34_INTERNAL_325b2803_4_k_cu_7d75f8136thrust24THRUST_300001_SM_1000_NS12placeholders2_1E
	.align		8
        /*00f8*/ 	.dword	_ZN34_INTERNAL_325b2803_4_k_cu_7d75f8136thrust24THRUST_300001_SM_1000_NS12placeholders2_2E
	.align		8
        /*0100*/ 	.dword	_ZN34_INTERNAL_325b2803_4_k_cu_7d75f8136thrust24THRUST_300001_SM_1000_NS12placeholders2_3E
	.align		8
        /*0108*/ 	.dword	_ZN34_INTERNAL_325b2803_4_k_cu_7d75f8136thrust24THRUST_300001_SM_1000_NS12placeholders2_4E
	.align		8
        /*0110*/ 	.dword	_ZN34_INTERNAL_325b2803_4_k_cu_7d75f8136thrust24THRUST_300001_SM_1000_NS12placeholders2_5E
	.align		8
        /*0118*/ 	.dword	_ZN34_INTERNAL_325b2803_4_k_cu_7d75f8136thrust24THRUST_300001_SM_1000_NS12placeholders2_6E
	.align		8
        /*0120*/ 	.dword	_ZN34_INTERNAL_325b2803_4_k_cu_7d75f8136thrust24THRUST_300001_SM_1000_NS12placeholders2_7E
	.align		8
        /*0128*/ 	.dword	_ZN34_INTERNAL_325b2803_4_k_cu_7d75f8136thrust24THRUST_300001_SM_1000_NS12placeholders2_8E
	.align		8
        /*0130*/ 	.dword	_ZN34_INTERNAL_325b2803_4_k_cu_7d75f8136thrust24THRUST_300001_SM_1000_NS12placeholders2_9E
	.align		8
        /*0138*/ 	.dword	_ZN34_INTERNAL_325b2803_4_k_cu_7d75f8136thrust24THRUST_300001_SM_1000_NS12placeholders3_10E


//--------------------- .text._ZN3cub18CUB_300001_SM_10006detail11EmptyKernelIvEEvv --------------------------
	.section	.text._ZN3cub18CUB_300001_SM_10006detail11EmptyKernelIvEEvv,"ax",@progbits
	.align	128
        .global         _ZN3cub18CUB_300001_SM_10006detail11EmptyKernelIvEEvv
        .type           _ZN3cub18CUB_300001_SM_10006detail11EmptyKernelIvEEvv,@function
        .size           _ZN3cub18CUB_300001_SM_10006detail11EmptyKernelIvEEvv,(.L_x_47 - _ZN3cub18CUB_300001_SM_10006detail11EmptyKernelIvEEvv)
        .other          _ZN3cub18CUB_300001_SM_10006detail11EmptyKernelIvEEvv,@"STO_CUDA_ENTRY STV_DEFAULT"
_ZN3cub18CUB_300001_SM_10006detail11EmptyKernelIvEEvv:
.text._ZN3cub18CUB_300001_SM_10006detail11EmptyKernelIvEEvv:
[----:B------:R-:W-:Y:S01]  /*0000*/  LDC R1, c[0x0][0x37c] ;  /* 0x0000df00ff017b82 */ /* 0x000fe20000000800 */
[----:B------:R-:W-:Y:S05]  /*0010*/  EXIT ;  /* 0x000000000000794d */ /* 0x000fea0003800000 */
.L_x_0:
[----:B------:R-:W-:-:S00]  /*0020*/  BRA `(.L_x_0) ;  /* 0xfffffffc00fc7947 */ /* 0x000fc0000383ffff */
[----:B------:R-:W-:-:S00]  /*0030*/  NOP ;  /* 0x0000000000007918 */ /* 0x000fc00000000000 */
        /* <DEDUP_REMOVED lines=12> */
.L_x_47:


//--------------------- .text._Z28compute_throughput_benchmarkPfii --------------------------
	.section	.text._Z28compute_throughput_benchmarkPfii,"ax",@progbits
	.align	128
        .global         _Z28compute_throughput_benchmarkPfii
        .type           _Z28compute_throughput_benchmarkPfii,@function
        .size           _Z28compute_throughput_benchmarkPfii,(.L_x_46 - _Z28compute_throughput_benchmarkPfii)
        .other          _Z28compute_throughput_benchmarkPfii,@"STO_CUDA_ENTRY STV_DEFAULT"
_Z28compute_throughput_benchmarkPfii:
.text._Z28compute_throughput_benchmarkPfii:
[----:B------:R-:W-:Y:S01]  /*0000*/  LDC R1, c[0x0][0x37c] ;  /* 0x0000df00ff017b82 */ /* 0x000fe20000000800 */
[----:B------:R-:W0:Y:S07]  /*0010*/  S2R R5, SR_TID.X ;  /* 0x0000000000057919 */ /* 0x000e2e0000002100 */
[----:B------:R-:W0:Y:S08]  /*0020*/  S2UR UR4, SR_CTAID.X ;  /* 0x00000000000479c3 */ /* 0x000e300000002500 */
[----:B------:R-:W0:Y:S08]  /*0030*/  LDC R6, c[0x0][0x360] ;  /* 0x0000d800ff067b82 */ /* 0x000e300000000800 */
[----:B------:R-:W1:Y:S01]  /*0040*/  LDC.64 R2, c[0x0][0x388] ;  /* 0x0000e200ff027b82 */ /* 0x000e620000000a00 */
[----:B0-----:R-:W-:Y:S01]  /*0050*/  IMAD R5, R6, UR4, R5 ;  /* 0x0000000406057c24 */ /* 0x001fe2000f8e0205 */
[----:B-1----:R-:W-:-:S04]  /*0060*/  ISETP.GE.AND P0, PT, R3, 0x1, PT ;  /* 0x000000010300780c */ /* 0x002fc80003f06270 */
[----:B------:R-:W-:-:S13]  /*0070*/  ISETP.GE.OR P0, PT, R5, R2, !P0 ;  /* 0x000000020500720c */ /* 0x000fda0004706670 */
[----:B------:R-:W-:Y:S05]  /*0080*/  @P0 EXIT ;  /* 0x000000000000094d */ /* 0x000fea0003800000 */
[----:B------:R-:W0:Y:S01]  /*0090*/  LDCU UR4, c[0x0][0x370] ;  /* 0x00006e00ff0477ac */ /* 0x000e220008000800 */
[C---:B------:R-:W-:Y:S02]  /*00a0*/  LOP3.LUT R7, R3.reuse, 0x7ffffffc, RZ, 0xc0, !PT ;  /* 0x7ffffffc03077812 */ /* 0x040fe400078ec0ff */
[----:B------:R-:W-:Y:S01]  /*00b0*/  LOP3.LUT R4, R3, 0x3, RZ, 0xc0, !PT ;  /* 0x0000000303047812 */ /* 0x000fe200078ec0ff */
[----:B------:R-:W1:Y:S01]  /*00c0*/  LDCU.64 UR6, c[0x0][0x358] ;  /* 0x00006b00ff0677ac */ /* 0x000e620008000a00 */
[----:B------:R-:W-:Y:S01]  /*00d0*/  IADD3 R7, PT, PT, -R7, RZ, RZ ;  /* 0x000000ff07077210 */ /* 0x000fe20007ffe1ff */
[----:B0-----:R-:W-:-:S07]  /*00e0*/  IMAD R6, R6, UR4, RZ ;  /* 0x0000000406067c24 */ /* 0x001fce000f8e02ff */
.L_x_24:
[----:B0-----:R-:W0:Y:S01]  /*00f0*/  LDC.64 R2, c[0x0][0x380] ;  /* 0x0000e000ff027b82 */ /* 0x001e220000000a00 */
[----:B------:R-:W2:Y:S01]  /*0100*/  LDCU.64 UR4, c[0x0][0x388] ;  /* 0x00007100ff0477ac */ /* 0x000ea20008000a00 */
[----:B0-----:R-:W-:-:S05]  /*0110*/  IMAD.WIDE R2, R5, 0x4, R2 ;  /* 0x0000000405027825 */ /* 0x001fca00078e0202 */
[----:B-1----:R0:W5:Y:S01]  /*0120*/  LDG.E R9, desc[UR6][R2.64] ;  /* 0x0000000602097981 */ /* 0x002162000c1e1900 */
[----:B--2---:R-:W-:Y:S01]  /*0130*/  UISETP.GE.U32.AND UP0, UPT, UR5, 0x4, UPT ;  /* 0x000000040500788c */ /* 0x004fe2000bf06070 */
[----:B------:R-:W-:-:S04]  /*0140*/  IADD3 R5, PT, PT, R6, R5, RZ ;  /* 0x0000000506057210 */ /* 0x000fc80007ffe0ff */
[----:B------:R-:W-:-:S04]  /*0150*/  ISETP.GE.AND P0, PT, R5, UR4, PT ;  /* 0x0000000405007c0c */ /* 0x000fc8000bf06270 */
[----:B0-----:R-:W-:Y:S09]  /*0160*/  BRA.U !UP0, `(.L_x_1) ;  /* 0x00000005085c7547 */ /* 0x001ff2000b800000 */
[----:B------:R-:W-:-:S07]  /*0170*/  MOV R8, R7 ;  /* 0x0000000700087202 */ /* 0x000fce0000000f00 */
.L_x_14:
[----:B------:R-:W-:Y:S01]  /*0180*/  HFMA2 R0, -RZ, RZ, 1.44921875, -19.203125 ;  /* 0x3dcccccdff007431 */ /* 0x000fe200000001ff */
[----:B------:R-:W-:Y:S01]  /*0190*/  IADD3 R8, PT, PT, R8, 0x4, RZ ;  /* 0x0000000408087810 */ /* 0x000fe20007ffe0ff */
[----:B------:R-:W-:Y:S03]  /*01a0*/  BSSY.RECONVERGENT B0, `(.L_x_2) ;  /* 0x0000014000007945 */ /* 0x000fe60003800200 */
[----:B------:R-:W-:Y:S01]  /*01b0*/  ISETP.NE.AND P1, PT, R8, RZ, PT ;  /* 0x000000ff0800720c */ /* 0x000fe20003f25270 */
[----:B-----5:R-:W-:-:S04]  /*01c0*/  FFMA R9, R9, 1.1000000238418579102, R0 ;  /* 0x3f8ccccd09097823 */ /* 0x020fc80000000000 */
[----:B------:R-:W-:-:S04]  /*01d0*/  FMUL R9, R9, 0.10000000149011611938 ;  /* 0x3dcccccd09097820 */ /* 0x000fc80000400000 */
[----:B------:R-:W-:-:S04]  /*01e0*/  FMUL.RZ R9, R9, 0.15915493667125701904 ;  /* 0x3e22f98309097820 */ /* 0x000fc8000040c000 */
[----:B------:R-:W0:Y:S02]  /*01f0*/  MUFU.SIN R0, R9 ;  /* 0x0000000900007308 */ /* 0x000e240000000400 */
[----:B0-----:R-:W-:-:S06]  /*0200*/  FADD R11, |R0|, 9.9999999747524270788e-07 ;  /* 0x358637bd000b7421 */ /* 0x001fcc0000000200 */
[----:B------:R0:W1:Y:S01]  /*0210*/  MUFU.RSQ R10, R11 ;  /* 0x0000000b000a7308 */ /* 0x0000620000001400 */
[----:B------:R-:W-:-:S04]  /*0220*/  IADD3 R0, PT, PT, R11, -0xd000000, RZ ;  /* 0xf30000000b007810 */ /* 0x000fc80007ffe0ff */
[----:B------:R-:W-:-:S13]  /*0230*/  ISETP.GT.U32.AND P2, PT, R0, 0x727fffff, PT ;  /* 0x727fffff0000780c */ /* 0x000fda0003f44070 */
[----:B01----:R-:W-:Y:S05]  /*0240*/  @!P2 BRA `(.L_x_3) ;  /* 0x000000000014a947 */ /* 0x003fea0003800000 */
[----:B------:R-:W-:Y:S02]  /*0250*/  MOV R0, R11 ;  /* 0x0000000b00007202 */ /* 0x000fe40000000f00 */
[----:B------:R-:W-:-:S07]  /*0260*/  MOV R14, 0x280 ;  /* 0x00000280000e7802 */ /* 0x000fce0000000f00 */
[----:B------:R-:W-:Y:S05]  /*0270*/  CALL.REL.NOINC `($__internal_0_$__cuda_sm20_sqrt_rn_f32_slowpath) ;  /* 0x00000008002c7944 */ /* 0x000fea0003c00000 */
[----:B------:R-:W-:Y:S01]  /*0280*/  MOV R0, R9 ;  /* 0x0000000900007202 */ /* 0x000fe20000000f00 */
[----:B------:R-:W-:Y:S06]  /*0290*/  BRA `(.L_x_4) ;  /* 0x0000000000107947 */ /* 0x000fec0003800000 */
.L_x_3:
[----:B------:R-:W-:Y:S01]  /*02a0*/  FMUL.FTZ R0, R11, R10 ;  /* 0x0000000a0b007220 */ /* 0x000fe20000410000 */
[----:B------:R-:W-:-:S03]  /*02b0*/  FMUL.FTZ R10, R10, 0.5 ;  /* 0x3f0000000a0a7820 */ /* 0x000fc60000410000 */
[----:B------:R-:W-:-:S04]  /*02c0*/  FFMA R9, -R0, R0, R11 ;  /* 0x0000000000097223 */ /* 0x000fc8000000010b */
[----:B------:R-:W-:-:S07]  /*02d0*/  FFMA R0, R9, R10, R0 ;  /* 0x0000000a09007223 */ /* 0x000fce0000000000 */
.L_x_4:
[----:B------:R-:W-:Y:S05]  /*02e0*/  BSYNC.RECONVERGENT B0 ;  /* 0x0000000000007941 */ /* 0x000fea0003800200 */
.L_x_2:
[----:B------:R-:W-:Y:S01]  /*02f0*/  HFMA2 R9, -RZ, RZ, 1.44921875, -19.203125 ;  /* 0x3dcccccdff097431 */ /* 0x000fe200000001ff */
[----:B------:R-:W-:Y:S04]  /*0300*/  BSSY.RECONVERGENT B0, `(.L_x_5) ;  /* 0x0000013000007945 */ /* 0x000fe80003800200 */
[----:B------:R-:W-:-:S04]  /*0310*/  FFMA R0, R0, 1.1000000238418579102, R9 ;  /* 0x3f8ccccd00007823 */ /* 0x000fc80000000009 */
        /* <DEDUP_REMOVED lines=13> */
.L_x_6:
[----:B------:R-:W-:Y:S01]  /*03f0*/  FMUL.FTZ R0, R11, R10 ;  /* 0x0000000a0b007220 */ /* 0x000fe20000410000 */
[----:B------:R-:W-:-:S03]  /*0400*/  FMUL.FTZ R10, R10, 0.5 ;  /* 0x3f0000000a0a7820 */ /* 0x000fc60000410000 */
[----:B------:R-:W-:-:S04]  /*0410*/  FFMA R9, -R0, R0, R11 ;  /* 0x0000000000097223 */ /* 0x000fc8000000010b */
[----:B------:R-:W-:-:S07]  /*0420*/  FFMA R0, R9, R10, R0 ;  /* 0x0000000a09007223 */ /* 0x000fce0000000000 */
.L_x_7:
[----:B------:R-:W-:Y:S05]  /*0430*/  BSYNC.RECONVERGENT B0 ;  /* 0x0000000000007941 */ /* 0x000fea0003800200 */
.L_x_5:
        /* <DEDUP_REMOVED lines=16> */
.L_x_9:
[----:B------:R-:W-:Y:S01]  /*0540*/  FMUL.FTZ R0, R11, R10 ;  /* 0x0000000a0b007220 */ /* 0x000fe20000410000 */
[----:B------:R-:W-:-:S03]  /*0550*/  FMUL.FTZ R10, R10, 0.5 ;  /* 0x3f0000000a0a7820 */ /* 0x000fc60000410000 */
[----:B------:R-:W-:-:S04]  /*0560*/  FFMA R9, -R0, R0, R11 ;  /* 0x0000000000097223 */ /* 0x000fc8000000010b */
[----:B------:R-:W-:-:S07]  /*0570*/  FFMA R0, R9, R10, R0 ;  /* 0x0000000a09007223 */ /* 0x000fce0000000000 */
.L_x_10:
[----:B------:R-:W-:Y:S05]  /*0580*/  BSYNC.RECONVERGENT B0 ;  /* 0x0000000000007941 */ /* 0x000fea0003800200 */
.L_x_8:
        /* <DEDUP_REMOVED lines=14> */
[----:B------:R-:W-:Y:S05]  /*0670*/  BRA `(.L_x_13) ;  /* 0x0000000000107947 */ /* 0x000fea0003800000 */
.L_x_12:
[----:B------:R-:W-:Y:S01]  /*0680*/  FMUL.FTZ R9, R12, R11 ;  /* 0x0000000b0c097220 */ /* 0x000fe20000410000 */
[----:B------:R-:W-:-:S03]  /*0690*/  FMUL.FTZ R10, R11, 0.5 ;  /* 0x3f0000000b0a7820 */ /* 0x000fc60000410000 */
[----:B------:R-:W-:-:S04]  /*06a0*/  FFMA R0, -R9, R9, R12 ;  /* 0x0000000909007223 */ /* 0x000fc8000000010c */
[----:B------:R-:W-:-:S07]  /*06b0*/  FFMA R9, R0, R10, R9 ;  /* 0x0000000a00097223 */ /* 0x000fce0000000009 */
.L_x_13:
[----:B------:R-:W-:Y:S05]  /*06c0*/  BSYNC.RECONVERGENT B0 ;  /* 0x0000000000007941 */ /* 0x000fea0003800200 */
.L_x_11:
[----:B------:R-:W-:Y:S05]  /*06d0*/  @P1 BRA `(.L_x_14) ;  /* 0xfffffff800a81947 */ /* 0x000fea000383ffff */
.L_x_1:
[----:B------:R-:W-:-:S13]  /*06e0*/  ISETP.NE.AND P1, PT, R4, RZ, PT ;  /* 0x000000ff0400720c */ /* 0x000fda0003f25270 */
[----:B------:R-:W-:Y:S05]  /*06f0*/  @!P1 BRA `(.L_x_15) ;  /* 0x0000000400009947 */ /* 0x000fea0003800000 */
[----:B------:R-:W-:Y:S01]  /*0700*/  MOV R0, 0x3dcccccd ;  /* 0x3dcccccd00007802 */ /* 0x000fe20000000f00 */
[----:B------:R-:W-:Y:S01]  /*0710*/  BSSY.RECONVERGENT B0, `(.L_x_16) ;  /* 0x0000013000007945 */ /* 0x000fe20003800200 */
[----:B------:R-:W-:-:S03]  /*0720*/  ISETP.NE.AND P1, PT, R4, 0x1, PT ;  /* 0x000000010400780c */ /* 0x000fc60003f25270 */
        /* <DEDUP_REMOVED lines=13> */
.L_x_17:
[----:B------:R-:W-:Y:S01]  /*0800*/  FMUL.FTZ R9, R10, R11 ;  /* 0x0000000b0a097220 */ /* 0x000fe20000410000 */
[----:B------:R-:W-:-:S03]  /*0810*/  FMUL.FTZ R8, R11, 0.5 ;  /* 0x3f0000000b087820 */ /* 0x000fc60000410000 */
[----:B------:R-:W-:-:S04]  /*0820*/  FFMA R0, -R9, R9, R10 ;  /* 0x0000000909007223 */ /* 0x000fc8000000010a */
[----:B------:R-:W-:-:S07]  /*0830*/  FFMA R9, R0, R8, R9 ;  /* 0x0000000800097223 */ /* 0x000fce0000000009 */
.L_x_18:
[----:B------:R-:W-:Y:S05]  /*0840*/  BSYNC.RECONVERGENT B0 ;  /* 0x0000000000007941 */ /* 0x000fea0003800200 */
.L_x_16:
[----:B------:R-:W-:Y:S05]  /*0850*/  @!P1 BRA `(.L_x_15) ;  /* 0x0000000000a89947 */ /* 0x000fea0003800000 */
[----:B------:R-:W-:Y:S01]  /*0860*/  HFMA2 R0, -RZ, RZ, 1.44921875, -19.203125 ;  /* 0x3dcccccdff007431 */ /* 0x000fe200000001ff */
[----:B------:R-:W-:Y:S01]  /*0870*/  BSSY.RECONVERGENT B0, `(.L_x_19) ;  /* 0x0000013000007945 */ /* 0x000fe20003800200 */
[----:B------:R-:W-:-:S03]  /*0880*/  ISETP.NE.AND P1, PT, R4, 0x2, PT ;  /* 0x000000020400780c */ /* 0x000fc60003f25270 */
[----:B------:R-:W-:-:S04]  /*0890*/  FFMA R0, R9, 1.1000000238418579102, R0 ;  /* 0x3f8ccccd09007823 */ /* 0x000fc80000000000 */
[----:B------:R-:W-:-:S04]  /*08a0*/  FMUL R0, R0, 0.10000000149011611938 ;  /* 0x3dcccccd00007820 */ /* 0x000fc80000400000 */
[----:B------:R-:W-:-:S06]  /*08b0*/  FMUL.RZ R9, R0, 0.15915493667125701904 ;  /* 0x3e22f98300097820 */ /* 0x000fcc000040c000 */
        /* <DEDUP_REMOVED lines=10> */
.L_x_20:
[----:B------:R-:W-:Y:S01]  /*0960*/  FMUL.FTZ R9, R10, R8 ;  /* 0x000000080a097220 */ /* 0x000fe20000410000 */
[----:B------:R-:W-:-:S03]  /*0970*/  FMUL.FTZ R8, R8, 0.5 ;  /* 0x3f00000008087820 */ /* 0x000fc60000410000 */
[----:B------:R-:W-:-:S04]  /*0980*/  FFMA R0, -R9, R9, R10 ;  /* 0x0000000909007223 */ /* 0x000fc8000000010a */
[----:B------:R-:W-:-:S07]  /*0990*/  FFMA R9, R0, R8, R9 ;  /* 0x0000000800097223 */ /* 0x000fce0000000009 */
.L_x_21:
[----:B------:R-:W-:Y:S05]  /*09a0*/  BSYNC.RECONVERGENT B0 ;  /* 0x0000000000007941 */ /* 0x000fea0003800200 */
.L_x_19:
[----:B------:R-:W-:Y:S05]  /*09b0*/  @!P1 BRA `(.L_x_15) ;  /* 0x0000000000509947 */ /* 0x000fea0003800000 */
[----:B------:R-:W-:Y:S01]  /*09c0*/  MOV R0, 0x3dcccccd ;  /* 0x3dcccccd00007802 */ /* 0x000fe20000000f00 */
[----:B------:R-:W-:Y:S04]  /*09d0*/  BSSY.RECONVERGENT B0, `(.L_x_15) ;  /* 0x0000012000007945 */ /* 0x000fe80003800200 */
        /* <DEDUP_REMOVED lines=13> */
.L_x_22:
[----:B------:R-:W-:Y:S01]  /*0ab0*/  FMUL.FTZ R9, R10, R8 ;  /* 0x000000080a097220 */ /* 0x000fe20000410000 */
[----:B------:R-:W-:-:S03]  /*0ac0*/  FMUL.FTZ R8, R8, 0.5 ;  /* 0x3f00000008087820 */ /* 0x000fc60000410000 */
[----:B------:R-:W-:-:S04]  /*0ad0*/  FFMA R0, -R9, R9, R10 ;  /* 0x0000000909007223 */ /* 0x000fc8000000010a */
[----:B------:R-:W-:-:S07]  /*0ae0*/  FFMA R9, R0, R8, R9 ;  /* 0x0000000800097223 */ /* 0x000fce0000000009 */
.L_x_23:
[----:B------:R-:W-:Y:S05]  /*0af0*/  BSYNC.RECONVERGENT B0 ;  /* 0x0000000000007941 */ /* 0x000fea0003800200 */
.L_x_15:
[----:B-----5:R0:W-:Y:S01]  /*0b00*/  STG.E desc[UR6][R2.64], R9 ;  /* 0x0000000902007986 */ /* 0x0201e2000c101906 */
[----:B------:R-:W-:Y:S05]  /*0b10*/  @!P0 BRA `(.L_x_24) ;  /* 0xfffffff400748947 */ /* 0x000fea000383ffff */
[----:B------:R-:W-:Y:S05]  /*0b20*/  EXIT ;  /* 0x000000000000794d */ /* 0x000fea0003800000 */
        .weak           $__internal_0_$__cuda_sm20_sqrt_rn_f32_slowpath
        .type           $__internal_0_$__cuda_sm20_sqrt_rn_f32_slowpath,@function
        .size           $__internal_0_$__cuda_sm20_sqrt_rn_f32_slowpath,(.L_x_46 - $__internal_0_$__cuda_sm20_sqrt_rn_f32_slowpath)
$__internal_0_$__cuda_sm20_sqrt_rn_f32_slowpath:
[----:B------:R-:W-:-:S13]  /*0b30*/  LOP3.LUT P2, RZ, R0, 0x7fffffff, RZ, 0xc0, !PT ;  /* 0x7fffffff00ff7812 */ /* 0x000fda000784c0ff */
[----:B------:R-:W-:Y:S01]  /*0b40*/  @!P2 MOV R9, R0 ;  /* 0x000000000009a202 */ /* 0x000fe20000000f00 */
[----:B------:R-:W-:Y:S06]  /*0b50*/  @!P2 BRA `(.L_x_25) ;  /* 0x000000000040a947 */ /* 0x000fec0003800000 */
[----:B------:R-:W-:-:S13]  /*0b60*/  FSETP.GEU.FTZ.AND P2, PT, R0, RZ, PT ;  /* 0x000000ff0000720b */ /* 0x000fda0003f5e000 */
[----:B------:R-:W-:Y:S01]  /*0b70*/  @!P2 MOV R9, 0x7fffffff ;  /* 0x7fffffff0009a802 */ /* 0x000fe20000000f00 */
[----:B------:R-:W-:Y:S06]  /*0b80*/  @!P2 BRA `(.L_x_25) ;  /* 0x000000000034a947 */ /* 0x000fec0003800000 */
[----:B------:R-:W-:-:S13]  /*0b90*/  FSETP.GTU.FTZ.AND P2, PT, |R0|, +INF , PT ;  /* 0x7f8000000000780b */ /* 0x000fda0003f5c200 */
[----:B------:R-:W-:Y:S01]  /*0ba0*/  @P2 FADD.FTZ R9, R0, 1 ;  /* 0x3f80000000092421 */ /* 0x000fe20000010000 */
[----:B------:R-:W-:Y:S06]  /*0bb0*/  @P2 BRA `(.L_x_25) ;  /* 0x0000000000282947 */ /* 0x000fec0003800000 */
[----:B------:R-:W-:-:S13]  /*0bc0*/  FSETP.NEU.FTZ.AND P2, PT, |R0|, +INF , PT ;  /* 0x7f8000000000780b */ /* 0x000fda0003f5d200 */
[----:B------:R-:W-:-:S04]  /*0bd0*/  @P2 FFMA R10, R0, 1.84467440737095516160e+19, RZ ;  /* 0x5f800000000a2823 */ /* 0x000fc800000000ff */
[----:B------:R-:W0:Y:S02]  /*0be0*/  @P2 MUFU.RSQ R9, R10 ;  /* 0x0000000a00092308 */ /* 0x000e240000001400 */
[----:B0-----:R-:W-:Y:S01]  /*0bf0*/  @P2 FMUL.FTZ R11, R10, R9 ;  /* 0x000000090a0b2220 */ /* 0x001fe20000410000 */
[----:B------:R-:W-:Y:S01]  /*0c00*/  @P2 FMUL.FTZ R13, R9, 0.5 ;  /* 0x3f000000090d2820 */ /* 0x000fe20000410000 */
[----:B------:R-:W-:Y:S02]  /*0c10*/  @!P2 MOV R9, R0 ;  /* 0x000000000009a202 */ /* 0x000fe40000000f00 */
[----:B------:R-:W-:-:S04]  /*0c20*/  @P2 FADD.FTZ R12, -R11, -RZ ;  /* 0x800000ff0b0c2221 */ /* 0x000fc80000010100 */
[----:B------:R-:W-:-:S04]  /*0c30*/  @P2 FFMA R12, R11, R12, R10 ;  /* 0x0000000c0b0c2223 */ /* 0x000fc8000000000a */
[----:B------:R-:W-:-:S04]  /*0c40*/  @P2 FFMA R12, R12, R13, R11 ;  /* 0x0000000d0c0c2223 */ /* 0x000fc8000000000b */
[----:B------:R-:W-:-:S07]  /*0c50*/  @P2 FMUL.FTZ R9, R12, 2.3283064365386962891e-10 ;  /* 0x2f8000000c092820 */ /* 0x000fce0000410000 */
.L_x_25:
[----:B------:R-:W-:Y:S01]  /*0c60*/  HFMA2 R11, -RZ, RZ, 0, 0 ;  /* 0x00000000ff0b7431 */ /* 0x000fe200000001ff */
[----:B------:R-:W-:-:S04]  /*0c70*/  MOV R10, R14 ;  /* 0x0000000e000a7202 */ /* 0x000fc80000000f00 */
[----:B------:R-:W-:Y:S05]  /*0c80*/  RET.REL.NODEC R10 `(_Z28compute_throughput_benchmarkPfii) ;  /* 0xfffffff00adc7950 */ /* 0x000fea0003c3ffff */
.L_x_26:
        /* <DEDUP_REMOVED lines=15> */
.L_x_46:


//--------------------- .text._Z26memory_bandwidth_benchmarkPfS_ii --------------------------
	.section	.text._Z26memory_bandwidth_benchmarkPfS_ii,"ax",@progbits
	.align	128
        .global         _Z26memory_bandwidth_benchmarkPfS_ii
        .type           _Z26memory_bandwidth_benchmarkPfS_ii,@function
        .size           _Z26memory_bandwidth_benchmarkPfS_ii,(.L_x_49 - _Z26memory_bandwidth_benchmarkPfS_ii)
        .other          _Z26memory_bandwidth_benchmarkPfS_ii,@"STO_CUDA_ENTRY STV_DEFAULT"
_Z26memory_bandwidth_benchmarkPfS_ii:
.text._Z26memory_bandwidth_benchmarkPfS_ii:
[----:B------:R-:W-:Y:S08]  /*0000*/  LDC R1, c[0x0][0x37c] ;  /* 0x0000df00ff017b82 */ /* 0x000ff00000000800 */
[----:B------:R-:W0:Y:S08]  /*0010*/  LDC R2, c[0x0][0x394] ;  /* 0x0000e500ff027b82 */ /* 0x000e300000000800 */
[----:B------:R-:W1:Y:S01]  /*0020*/  LDC R0, c[0x0][0x360] ;  /* 0x0000d800ff007b82 */ /* 0x000e620000000800 */
[----:B------:R-:W1:Y:S07]  /*0030*/  LDCU UR5, c[0x0][0x370] ;  /* 0x00006e00ff0577ac */ /* 0x000e6e0008000800 */
[----:B------:R-:W2:Y:S01]  /*0040*/  S2UR UR4, SR_CTAID.X ;  /* 0x00000000000479c3 */ /* 0x000ea20000002500 */
[----:B0-----:R-:W-:Y:S01]  /*0050*/  ISETP.GE.AND P0, PT, R2, 0x1, PT ;  /* 0x000000010200780c */ /* 0x001fe20003f06270 */
[----:B-1----:R-:W-:-:S12]  /*0060*/  IMAD R21, R0, UR5, RZ ;  /* 0x0000000500157c24 */ /* 0x002fd8000f8e02ff */
[----:B--2---:R-:W-:Y:S05]  /*0070*/  @!P0 EXIT ;  /* 0x000000000000894d */ /* 0x004fea0003800000 */
[----:B------:R-:W0:Y:S01]  /*0080*/  I2F.U32.RP R4, R21 ;  /* 0x0000001500047306 */ /* 0x000e220000209000 */
[----:B------:R-:W1:Y:S01]  /*0090*/  S2R R5, SR_TID.X ;  /* 0x0000000000057919 */ /* 0x000e620000002100 */
[----:B------:R-:W2:Y:S01]  /*00a0*/  LDCU UR5, c[0x0][0x390] ;  /* 0x00007200ff0577ac */ /* 0x000ea20008000800 */
[----:B------:R-:W-:Y:S01]  /*00b0*/  IADD3 R7, PT, PT, RZ, -R21, RZ ;  /* 0x80000015ff077210 */ /* 0x000fe20007ffe0ff */
[----:B------:R-:W3:Y:S01]  /*00c0*/  LDC.64 R8, c[0x0][0x380] ;  /* 0x0000e000ff087b82 */ /* 0x000ee20000000a00 */
[----:B------:R-:W-:Y:S01]  /*00d0*/  ISETP.NE.U32.AND P2, PT, R21, RZ, PT ;  /* 0x000000ff1500720c */ /* 0x000fe20003f45070 */
[----:B------:R-:W4:Y:S02]  /*00e0*/  LDCU.64 UR6, c[0x0][0x358] ;  /* 0x00006b00ff0677ac */ /* 0x000f240008000a00 */
[----:B0-----:R-:W0:Y:S02]  /*00f0*/  MUFU.RCP R4, R4 ;  /* 0x0000000400047308 */ /* 0x001e240000001000 */
[----:B0-----:R-:W-:Y:S01]  /*0100*/  IADD3 R2, PT, PT, R4, 0xffffffe, RZ ;  /* 0x0ffffffe04027810 */ /* 0x001fe20007ffe0ff */
[----:B-1----:R-:W-:Y:S01]  /*0110*/  IMAD R0, R0, UR4, R5 ;  /* 0x0000000400007c24 */ /* 0x002fe2000f8e0205 */
[----:B------:R-:W-:-:S04]  /*0120*/  UMOV UR4, URZ ;  /* 0x000000ff00047c82 */ /* 0x000fc80008000000 */
[----:B------:R0:W1:Y:S01]  /*0130*/  F2I.FTZ.U32.TRUNC.NTZ R3, R2 ;  /* 0x0000000200037305 */ /* 0x000062000021f000 */
[C---:B---3--:R-:W-:Y:S01]  /*0140*/  IMAD.WIDE R8, R0.reuse, 0x4, R8 ;  /* 0x0000000400087825 */ /* 0x048fe200078e0208 */
[----:B------:R-:W-:-:S04]  /*0150*/  IADD3 R20, PT, PT, R0, R21, RZ ;  /* 0x0000001500147210 */ /* 0x000fc80007ffe0ff */
[C---:B--2---:R-:W-:Y:S02]  /*0160*/  ISETP.GE.AND P0, PT, R20.reuse, UR5, PT ;  /* 0x0000000514007c0c */ /* 0x044fe4000bf06270 */
[----:B------:R-:W-:Y:S01]  /*0170*/  VIMNMX R5, PT, PT, R20, UR5, !PT ;  /* 0x0000000514057c48 */ /* 0x000fe2000ffe0100 */
[----:B0-----:R-:W-:Y:S01]  /*0180*/  HFMA2 R2, -RZ, RZ, 0, 0 ;  /* 0x00000000ff027431 */ /* 0x001fe200000001ff */
[----:B------:R-:W-:Y:S02]  /*0190*/  SEL R22, RZ, 0x1, P0 ;  /* 0x00000001ff167807 */ /* 0x000fe40000000000 */
[----:B------:R-:W-:Y:S01]  /*01a0*/  IADD3 R24, PT, PT, R21, R20, RZ ;  /* 0x0000001415187210 */ /* 0x000fe20007ffe0ff */
[----:B-1----:R-:W-:-:S04]  /*01b0*/  IMAD R7, R7, R3, RZ ;  /* 0x0000000307077224 */ /* 0x002fc800078e02ff */
[----:B------:R-:W-:Y:S01]  /*01c0*/  IMAD.HI.U32 R3, R3, R7, R2 ;  /* 0x0000000703037227 */ /* 0x000fe200078e0002 */
[----:B------:R-:W-:Y:S01]  /*01d0*/  IADD3 R2, PT, PT, R5, -R20, -R22 ;  /* 0x8000001405027210 */ /* 0x000fe20007ffe816 */
[----:B------:R-:W0:Y:S04]  /*01e0*/  LDC.64 R6, c[0x0][0x388] ;  /* 0x0000e200ff067b82 */ /* 0x000e280000000a00 */
[----:B------:R-:W-:-:S05]  /*01f0*/  IMAD.HI.U32 R3, R3, R2, RZ ;  /* 0x0000000203037227 */ /* 0x000fca00078e00ff */
[----:B------:R-:W-:-:S05]  /*0200*/  IADD3 R4, PT, PT, -R3, RZ, RZ ;  /* 0x000000ff03047210 */ /* 0x000fca0007ffe1ff */
[C---:B------:R-:W-:Y:S02]  /*0210*/  IMAD R2, R21.reuse, R4, R2 ;  /* 0x0000000415027224 */ /* 0x040fe400078e0202 */
[----:B------:R-:W-:-:S03]  /*0220*/  IMAD.WIDE R4, R21, 0x4, R8 ;  /* 0x0000000415047825 */ /* 0x000fc600078e0208 */
[----:B------:R-:W-:Y:S01]  /*0230*/  ISETP.GE.U32.AND P0, PT, R2, R21, PT ;  /* 0x000000150200720c */ /* 0x000fe20003f06070 */
[----:B0-----:R-:W-:-:S12]  /*0240*/  IMAD.WIDE R6, R0, 0x4, R6 ;  /* 0x0000000400067825 */ /* 0x001fd800078e0206 */
[----:B------:R-:W-:Y:S01]  /*0250*/  @P0 IADD3 R2, PT, PT, -R21, R2, RZ ;  /* 0x0000000215020210 */ /* 0x000fe20007ffe1ff */
[----:B------:R-:W-:-:S03]  /*0260*/  @P0 VIADD R3, R3, 0x1 ;  /* 0x0000000103030836 */ /* 0x000fc60000000000 */
[----:B------:R-:W-:-:S13]  /*0270*/  ISETP.GE.U32.AND P1, PT, R2, R21, PT ;  /* 0x000000150200720c */ /* 0x000fda0003f26070 */
[----:B------:R-:W-:Y:S02]  /*0280*/  @P1 IADD3 R3, PT, PT, R3, 0x1, RZ ;  /* 0x0000000103031810 */ /* 0x000fe40007ffe0ff */
[----:B------:R-:W-:-:S04]  /*0290*/  @!P2 LOP3.LUT R3, RZ, R21, RZ, 0x33, !PT ;  /* 0x00000015ff03a212 */ /* 0x000fc800078e33ff */
[----:B------:R-:W-:Y:S01]  /*02a0*/  IADD3 R22, PT, PT, R22, R3, RZ ;  /* 0x0000000316167210 */ /* 0x000fe20007ffe0ff */
[----:B----4-:R-:W-:-:S07]  /*02b0*/  IMAD.WIDE R2, R21, 0x4, R6 ;  /* 0x0000000415027825 */ /* 0x010fce00078e0206 */
.L_x_32:
[----:B0-----:R-:W0:Y:S01]  /*02c0*/  LDCU.64 UR8, c[0x0][0x390] ;  /* 0x00007200ff0877ac */ /* 0x001e220008000a00 */
[----:B------:R-:W-:Y:S01]  /*02d0*/  BSSY.RECONVERGENT B0, `(.L_x_27) ;  /* 0x0000038000007945 */ /* 0x000fe20003800200 */
[----:B------:R-:W-:Y:S01]  /*02e0*/  UIADD3 UR4, UPT, UPT, UR4, 0x1, URZ ;  /* 0x0000000104047890 */ /* 0x000fe2000fffe0ff */
[----:B0-----:R-:W-:-:S03]  /*02f0*/  ISETP.GE.AND P0, PT, R0, UR8, PT ;  /* 0x0000000800007c0c */ /* 0x001fc6000bf06270 */
[----:B------:R-:W-:-:S10]  /*0300*/  UISETP.NE.AND UP0, UPT, UR4, UR9, UPT ;  /* 0x000000090400728c */ /* 0x000fd4000bf05270 */
[----:B-12---:R-:W-:Y:S05]  /*0310*/  @P0 BRA `(.L_x_28) ;  /* 0x0000000000cc0947 */ /* 0x006fea0003800000 */
[----:B------:R-:W-:Y:S01]  /*0320*/  LOP3.LUT R12, R22, 0x3, RZ, 0xc0, !PT ;  /* 0x00000003160c7812 */ /* 0x000fe200078ec0ff */
[----:B------:R-:W-:Y:S01]  /*0330*/  BSSY.RECONVERGENT B1, `(.L_x_29) ;  /* 0x0000016000017945 */ /* 0x000fe20003800200 */
[----:B------:R-:W-:Y:S02]  /*0340*/  IMAD.MOV.U32 R23, RZ, RZ, R0 ;  /* 0x000000ffff177224 */ /* 0x000fe400078e0000 */
[----:B------:R-:W-:-:S13]  /*0350*/  ISETP.NE.AND P0, PT, R12, 0x3, PT ;  /* 0x000000030c00780c */ /* 0x000fda0003f05270 */
[----:B------:R-:W-:Y:S05]  /*0360*/  @!P0 BRA `(.L_x_30) ;  /* 0x0000000000488947 */ /* 0x000fea0003800000 */
[----:B------:R-:W2:Y:S01]  /*0370*/  LDG.E R10, desc[UR6][R8.64] ;  /* 0x00000006080a7981 */ /* 0x000ea2000c1e1900 */
[----:B------:R-:W-:Y:S02]  /*0380*/  ISETP.NE.AND P0, PT, R12, RZ, PT ;  /* 0x000000ff0c00720c */ /* 0x000fe40003f05270 */
[----:B------:R-:W-:Y:S01]  /*0390*/  MOV R23, R20 ;  /* 0x0000001400177202 */ /* 0x000fe20000000f00 */
[----:B--2---:R-:W-:-:S05]  /*03a0*/  FMUL R11, R10, 1.0099999904632568359 ;  /* 0x3f8147ae0a0b7820 */ /* 0x004fca0000400000 */
[----:B------:R0:W-:Y:S05]  /*03b0*/  STG.E desc[UR6][R6.64], R11 ;  /* 0x0000000b06007986 */ /* 0x0001ea000c101906 */
[----:B------:R-:W-:Y:S05]  /*03c0*/  @!P0 BRA `(.L_x_30) ;  /* 0x0000000000308947 */ /* 0x000fea0003800000 */
[----:B------:R-:W0:Y:S01]  /*03d0*/  LDG.E R10, desc[UR6][R4.64] ;  /* 0x00000006040a7981 */ /* 0x000e22000c1e1900 */
[----:B------:R-:W-:Y:S02]  /*03e0*/  ISETP.NE.AND P0, PT, R12, 0x1, PT ;  /* 0x000000010c00780c */ /* 0x000fe40003f05270 */
[----:B------:R-:W-:Y:S01]  /*03f0*/  MOV R23, R24 ;  /* 0x0000001800177202 */ /* 0x000fe20000000f00 */
[----:B0-----:R-:W-:-:S05]  /*0400*/  FMUL R11, R10, 1.0099999904632568359 ;  /* 0x3f8147ae0a0b7820 */ /* 0x001fca0000400000 */
[----:B------:R1:W-:Y:S05]  /*0410*/  STG.E desc[UR6][R2.64], R11 ;  /* 0x0000000b02007986 */ /* 0x0003ea000c101906 */
[----:B------:R-:W-:Y:S05]  /*0420*/  @!P0 BRA `(.L_x_30) ;  /* 0x0000000000188947 */ /* 0x000fea0003800000 */
[----:B-1----:R-:W-:-:S06]  /*0430*/  IMAD.WIDE R10, R21, 0x4, R4 ;  /* 0x00000004150a7825 */ /* 0x002fcc00078e0204 */
[----:B------:R-:W2:Y:S01]  /*0440*/  LDG.E R10, desc[UR6][R10.64] ;  /* 0x000000060a0a7981 */ /* 0x000ea2000c1e1900 */
[C---:B------:R-:W-:Y:S01]  /*0450*/  IMAD.WIDE R12, R21.reuse, 0x4, R2 ;  /* 0x00000004150c7825 */ /* 0x040fe200078e0202 */
[----:B------:R-:W-:-:S03]  /*0460*/  IADD3 R23, PT, PT, R21, R24, RZ ;  /* 0x0000001815177210 */ /* 0x000fc60007ffe0ff */
[----:B--2---:R-:W-:-:S05]  /*0470*/  FMUL R15, R10, 1.0099999904632568359 ;  /* 0x3f8147ae0a0f7820 */ /* 0x004fca0000400000 */
[----:B------:R2:W-:Y:S02]  /*0480*/  STG.E desc[UR6][R12.64], R15 ;  /* 0x0000000f0c007986 */ /* 0x0005e4000c101906 */
.L_x_30:
[----:B------:R-:W-:Y:S05]  /*0490*/  BSYNC.RECONVERGENT B1 ;  /* 0x0000000000017941 */ /* 0x000fea0003800200 */
.L_x_29:
[----:B01----:R-:W0:Y:S01]  /*04a0*/  LDC.64 R10, c[0x0][0x380] ;  /* 0x0000e000ff0a7b82 */ /* 0x003e220000000a00 */
[----:B------:R-:W-:-:S07]  /*04b0*/  ISETP.GE.U32.AND P0, PT, R22, 0x3, PT ;  /* 0x000000031600780c */ /* 0x000fce0003f06070 */
[----:B--2---:R-:W1:Y:S06]  /*04c0*/  LDC.64 R12, c[0x0][0x388] ;  /* 0x0000e200ff0c7b82 */ /* 0x004e6c0000000a00 */
[----:B------:R-:W-:Y:S05]  /*04d0*/  @!P0 BRA `(.L_x_28) ;  /* 0x00000000005c8947 */ /* 0x000fea0003800000 */
.L_x_31:
[----:B0-2---:R-:W-:-:S05]  /*04e0*/  IMAD.WIDE R28, R23, 0x4, R10 ;  /* 0x00000004171c7825 */ /* 0x005fca00078e020a */
[----:B------:R-:W2:Y:S01]  /*04f0*/  LDG.E R14, desc[UR6][R28.64] ;  /* 0x000000061c0e7981 */ /* 0x000ea2000c1e1900 */
[----:B-1----:R-:W-:-:S04]  /*0500*/  IMAD.WIDE R26, R23, 0x4, R12 ;  /* 0x00000004171a7825 */ /* 0x002fc800078e020c */
[----:B------:R-:W-:-:S04]  /*0510*/  IMAD.WIDE R16, R21, 0x4, R28 ;  /* 0x0000000415107825 */ /* 0x000fc800078e021c */
[----:B--2---:R-:W-:-:S05]  /*0520*/  FMUL R25, R14, 1.0099999904632568359 ;  /* 0x3f8147ae0e197820 */ /* 0x004fca0000400000 */
[----:B------:R0:W-:Y:S04]  /*0530*/  STG.E desc[UR6][R26.64], R25 ;  /* 0x000000191a007986 */ /* 0x0001e8000c101906 */
[----:B------:R-:W0:Y:S01]  /*0540*/  LDG.E R18, desc[UR6][R16.64] ;  /* 0x0000000610127981 */ /* 0x000e22000c1e1900 */
[----:B------:R-:W-:-:S04]  /*0550*/  IMAD.WIDE R14, R21, 0x4, R26 ;  /* 0x00000004150e7825 */ /* 0x000fc800078e021a */
[----:B0-----:R-:W-:Y:S01]  /*0560*/  FMUL R25, R18, 1.0099999904632568359 ;  /* 0x3f8147ae12197820 */ /* 0x001fe20000400000 */
[----:B------:R-:W-:-:S04]  /*0570*/  IMAD.WIDE R18, R21, 0x4, R16 ;  /* 0x0000000415127825 */ /* 0x000fc800078e0210 */
[----:B------:R0:W-:Y:S04]  /*0580*/  STG.E desc[UR6][R14.64], R25 ;  /* 0x000000190e007986 */ /* 0x0001e8000c101906 */
[----:B------:R1:W0:Y:S01]  /*0590*/  LDG.E R16, desc[UR6][R18.64] ;  /* 0x0000000612107981 */ /* 0x000222000c1e1900 */
[----:B------:R-:W-:-:S04]  /*05a0*/  IMAD.WIDE R28, R21, 0x4, R14 ;  /* 0x00000004151c7825 */ /* 0x000fc800078e020e */
[----:B-1----:R-:W-:-:S04]  /*05b0*/  IMAD.WIDE R18, R21, 0x4, R18 ;  /* 0x0000000415127825 */ /* 0x002fc800078e0212 */
[----:B0-----:R-:W-:-:S05]  /*05c0*/  FMUL R15, R16, 1.0099999904632568359 ;  /* 0x3f8147ae100f7820 */ /* 0x001fca0000400000 */
[----:B------:R2:W-:Y:S04]  /*05d0*/  STG.E desc[UR6][R28.64], R15 ;  /* 0x0000000f1c007986 */ /* 0x0005e8000c101906 */
[----:B------:R-:W3:Y:S01]  /*05e0*/  LDG.E R26, desc[UR6][R18.64] ;  /* 0x00000006121a7981 */ /* 0x000ee2000c1e1900 */
[C---:B------:R-:W-:Y:S01]  /*05f0*/  IMAD.WIDE R16, R21.reuse, 0x4, R28 ;  /* 0x0000000415107825 */ /* 0x040fe200078e021c */
[----:B------:R-:W-:-:S04]  /*0600*/  LEA R23, R21, R23, 0x2 ;  /* 0x0000001715177211 */ /* 0x000fc800078e10ff */
[----:B------:R-:W-:Y:S01]  /*0610*/  ISETP.GE.AND P0, PT, R23, UR8, PT ;  /* 0x0000000817007c0c */ /* 0x000fe2000bf06270 */
[----:B---3--:R-:W-:-:S05]  /*0620*/  FMUL R27, R26, 1.0099999904632568359 ;  /* 0x3f8147ae1a1b7820 */ /* 0x008fca0000400000 */
[----:B------:R2:W-:Y:S07]  /*0630*/  STG.E desc[UR6][R16.64], R27 ;  /* 0x0000001b10007986 */ /* 0x0005ee000c101906 */
[----:B------:R-:W-:Y:S05]  /*0640*/  @!P0 BRA `(.L_x_31) ;  /* 0xfffffffc00a48947 */ /* 0x000fea000383ffff */
.L_x_28:
[----:B------:R-:W-:Y:S05]  /*0650*/  BSYNC.RECONVERGENT B0 ;  /* 0x0000000000007941 */ /* 0x000fea0003800200 */
.L_x_27:
[----:B------:R-:W-:Y:S05]  /*0660*/  BRA.U UP0, `(.L_x_32) ;  /* 0xfffffffd00147547 */ /* 0x000fea000b83ffff */
[----:B------:R-:W-:Y:S05]  /*0670*/  EXIT ;  /* 0x000000000000794d */ /* 0x000fea0003800000 */
.L_x_33:
        /* <DEDUP_REMOVED lines=16> */
.L_x_49:


//--------------------- .text._Z24elastic_kv_compress_corePKfPfPifiS2_ --------------------------
	.section	.text._Z24elastic_kv_compress_corePKfPfPifiS2_,"ax",@progbits
	.align	128
        .global         _Z24elastic_kv_compress_corePKfPfPifiS2_
        .type           _Z24elastic_kv_compress_corePKfPfPifiS2_,@function
        .size           _Z24elastic_kv_compress_corePKfPfPifiS2_,(.L_x_50 - _Z24elastic_kv_compress_corePKfPfPifiS2_)
        .other          _Z24elastic_kv_compress_corePKfPfPifiS2_,@"STO_CUDA_ENTRY STV_DEFAULT"
_Z24elastic_kv_compress_corePKfPfPifiS2_:
.text._Z24elastic_kv_compress_corePKfPfPifiS2_:
[----:B------:R-:W-:Y:S01]  /*0000*/  LDC R1, c[0x0][0x37c] ;  /* 0x0000df00ff017b82 */ /* 0x000fe20000000800 */
[----:B------:R-:W0:Y:S07]  /*0010*/  S2R R8, SR_TID.X ;  /* 0x0000000000087919 */ /* 0x000e2e0000002100 */
[----:B------:R-:W0:Y:S01]  /*0020*/  S2UR UR4, SR_CTAID.X ;  /* 0x00000000000479c3 */ /* 0x000e220000002500 */
[----:B------:R-:W1:Y:S01]  /*0030*/  LDCU UR5, c[0x0][0x39c] ;  /* 0x00007380ff0577ac */ /* 0x000e620008000800 */
[----:B------:R-:W-:Y:S01]  /*0040*/  IMAD.MOV.U32 R2, RZ, RZ, RZ ;  /* 0x000000ffff027224 */ /* 0x000fe200078e00ff */
[----:B------:R-:W2:Y:S05]  /*0050*/  LDCU.64 UR6, c[0x0][0x358] ;  /* 0x00006b00ff0677ac */ /* 0x000eaa0008000a00 */
[----:B------:R-:W0:Y:S02]  /*0060*/  LDC R3, c[0x0][0x360] ;  /* 0x0000d800ff037b82 */ /* 0x000e240000000800 */
[----:B0-----:R-:W-:-:S05]  /*0070*/  IMAD R0, R3, UR4, R8 ;  /* 0x0000000403007c24 */ /* 0x001fca000f8e0208 */
[----:B-1----:R-:W-:-:S13]  /*0080*/  ISETP.GE.AND P1, PT, R0, UR5, PT ;  /* 0x0000000500007c0c */ /* 0x002fda000bf26270 */
[----:B------:R-:W0:Y:S01]  /*0090*/  @!P1 LDC.64 R4, c[0x0][0x380] ;  /* 0x0000e000ff049b82 */ /* 0x000e220000000a00 */
[----:B------:R-:W1:Y:S07]  /*00a0*/  S2R R3, SR_LANEID ;  /* 0x0000000000037919 */ /* 0x000e6e0000000000 */
[----:B------:R-:W3:Y:S01]  /*00b0*/  @!P1 LDC R7, c[0x0][0x398] ;  /* 0x0000e600ff079b82 */ /* 0x000ee20000000800 */
[----:B0-----:R-:W-:-:S05]  /*00c0*/  @!P1 IMAD.WIDE R4, R0, 0x4, R4 ;  /* 0x0000000400049825 */ /* 0x001fca00078e0204 */
[----:B--2---:R-:W3:Y:S01]  /*00d0*/  @!P1 LDG.E.CONSTANT R2, desc[UR6][R4.64] ;  /* 0x0000000604029981 */ /* 0x004ee2000c1e9900 */
[----:B------:R-:W-:Y:S01]  /*00e0*/  BSSY.RECONVERGENT B0, `(.L_x_34) ;  /* 0x0000021000007945 */ /* 0x000fe20003800200 */
[----:B-1----:R-:W-:Y:S01]  /*00f0*/  ISETP.NE.AND P2, PT, R3, RZ, PT ;  /* 0x000000ff0300720c */ /* 0x002fe20003f45270 */
[----:B------:R-:W-:-:S12]  /*0100*/  IMAD.MOV.U32 R3, RZ, RZ, RZ ;  /* 0x000000ffff037224 */ /* 0x000fd800078e00ff */
[----:B------:R-:W0:Y:S01]  /*0110*/  @!P2 S2R R10, SR_CgaCtaId ;  /* 0x00000000000aa919 */ /* 0x000e220000008800 */
[----:B------:R-:W-:-:S04]  /*0120*/  @!P2 SHF.R.U32.HI R6, RZ, 0x3, R8 ;  /* 0x00000003ff06a819 */ /* 0x000fc80000011608 */
[----:B------:R-:W-:Y:S02]  /*0130*/  @!P2 LOP3.LUT R6, R6, 0x7c, RZ, 0xc0, !PT ;  /* 0x0000007c0606a812 */ /* 0x000fe400078ec0ff */
[----:B---3--:R-:W-:Y:S02]  /*0140*/  @!P1 FSETP.GT.AND P0, PT, |R2|, R7, PT ;  /* 0x000000070200920b */ /* 0x008fe40003f04200 */
[----:B------:R-:W-:Y:S02]  /*0150*/  @!P2 MOV R7, 0x400 ;  /* 0x000004000007a802 */ /* 0x000fe40000000f00 */
[----:B------:R-:W-:Y:S02]  /*0160*/  @!P1 SEL R3, RZ, 0x1, !P0 ;  /* 0x00000001ff039807 */ /* 0x000fe40004000000 */
[----:B------:R-:W-:Y:S02]  /*0170*/  ISETP.NE.AND P0, PT, R8, RZ, PT ;  /* 0x000000ff0800720c */ /* 0x000fe40003f05270 */
[----:B------:R-:W1:Y:S01]  /*0180*/  REDUX.SUM.S32 UR4, R3 ;  /* 0x00000000030473c4 */ /* 0x000e62000000c200 */
[----:B0-----:R-:W-:-:S05]  /*0190*/  @!P2 LEA R7, R10, R7, 0x18 ;  /* 0x000000070a07a211 */ /* 0x001fca00078ec0ff */
[----:B------:R-:W-:Y:S01]  /*01a0*/  @!P2 IMAD.IADD R6, R6, 0x1, R7 ;  /* 0x000000010606a824 */ /* 0x000fe200078e0207 */
[----:B-1----:R-:W-:-:S05]  /*01b0*/  MOV R13, UR4 ;  /* 0x00000004000d7c02 */ /* 0x002fca0008000f00 */
[----:B------:R0:W-:Y:S01]  /*01c0*/  @!P2 STS [R6+0x8], R13 ;  /* 0x0000080d0600a388 */ /* 0x0001e20000000800 */
[----:B------:R-:W-:Y:S06]  /*01d0*/  BAR.SYNC.DEFER_BLOCKING 0x0 ;  /* 0x0000000000007b1d */ /* 0x000fec0000010000 */
[----:B------:R-:W-:Y:S05]  /*01e0*/  @P0 BRA `(.L_x_35) ;  /* 0x0000000000400947 */ /* 0x000fea0003800000 */
[----:B------:R-:W1:Y:S01]  /*01f0*/  S2UR UR5, SR_CgaCtaId ;  /* 0x00000000000579c3 */ /* 0x000e620000008800 */
[----:B------:R-:W-:Y:S02]  /*0200*/  UMOV UR4, 0x400 ;  /* 0x0000040000047882 */ /* 0x000fe40000000000 */
[----:B-1----:R-:W-:-:S09]  /*0210*/  ULEA UR4, UR5, UR4, 0x18 ;  /* 0x0000000405047291 */ /* 0x002fd2000f8ec0ff */
[----:B------:R-:W-:Y:S04]  /*0220*/  LDS R9, [UR4+0xc] ;  /* 0x00000c04ff097984 */ /* 0x000fe80008000800 */
[----:B0-----:R-:W0:Y:S04]  /*0230*/  LDS.128 R4, [UR4+0x10] ;  /* 0x00001004ff047984 */ /* 0x001e280008000c00 */
[----:B------:R-:W1:Y:S01]  /*0240*/  LDS.64 R10, [UR4+0x20] ;  /* 0x00002004ff0a7984 */ /* 0x000e620008000a00 */
[----:B0-----:R-:W-:-:S04]  /*0250*/  IADD3 R4, PT, PT, R4, R9, R13 ;  /* 0x0000000904047210 */ /* 0x001fc80007ffe00d */
[----:B------:R-:W-:-:S04]  /*0260*/  IADD3 R4, PT, PT, R6, R4, R5 ;  /* 0x0000000406047210 */ /* 0x000fc80007ffe005 */
[----:B-1----:R-:W-:-:S05]  /*0270*/  IADD3 R4, PT, PT, R10, R4, R7 ;  /* 0x000000040a047210 */ /* 0x002fca0007ffe007 */
[----:B------:R-:W-:Y:S02]  /*0280*/  IMAD.IADD R11, R4, 0x1, R11 ;  /* 0x00000001040b7824 */ /* 0x000fe400078e020b */
[----:B------:R-:W-:-:S03]  /*0290*/  IMAD.MOV.U32 R4, RZ, RZ, RZ ;  /* 0x000000ffff047224 */ /* 0x000fc600078e00ff */
[----:B------:R-:W-:-:S13]  /*02a0*/  ISETP.GE.AND P0, PT, R11, 0x1, PT ;  /* 0x000000010b00780c */ /* 0x000fda0003f06270 */
[----:B------:R-:W-:Y:S05]  /*02b0*/  @!P0 BRA `(.L_x_36) ;  /* 0x0000000000088947 */ /* 0x000fea0003800000 */
[----:B------:R-:W0:Y:S02]  /*02c0*/  LDC.64 R4, c[0x0][0x3a0] ;  /* 0x0000e800ff047b82 */ /* 0x000e240000000a00 */
[----:B0-----:R0:W5:Y:S02]  /*02d0*/  ATOMG.E.ADD.STRONG.GPU PT, R4, desc[UR6][R4.64], R11 ;  /* 0x8000000b040479a8 */ /* 0x00116400081ef106 */
.L_x_36:
[----:B-----5:R1:W-:Y:S02]  /*02e0*/  STS [UR4+0x2c], R4 ;  /* 0x00002c04ff007988 */ /* 0x0203e40008000804 */
.L_x_35:
[----:B------:R-:W-:Y:S05]  /*02f0*/  BSYNC.RECONVERGENT B0 ;  /* 0x0000000000007941 */ /* 0x000fea0003800200 */
.L_x_34:
[----:B-1----:R-:W1:Y:S01]  /*0300*/  S2R R4, SR_CgaCtaId ;  /* 0x0000000000047919 */ /* 0x002e620000008800 */
[----:B0-----:R-:W-:Y:S01]  /*0310*/  MOV R5, 0x400 ;  /* 0x0000040000057802 */ /* 0x001fe20000000f00 */
[----:B------:R-:W-:Y:S04]  /*0320*/  BAR.SYNC.DEFER_BLOCKING 0x0 ;  /* 0x0000000000007b1d */ /* 0x000fe80000010000 */
[----:B------:R-:W-:Y:S01]  /*0330*/  VIADD R7, R5, 0x30 ;  /* 0x0000003005077836 */ /* 0x000fe20000000000 */
[C---:B------:R-:W-:Y:S02]  /*0340*/  ISETP.GT.U32.AND P0, PT, R8.reuse, 0x1f, PT ;  /* 0x0000001f0800780c */ /* 0x040fe40003f04070 */
[----:B------:R-:W-:Y:S02]  /*0350*/  LEA.HI R6, R8, R8, RZ, 0x1d ;  /* 0x0000000808067211 */ /* 0x000fe400078fe8ff */
[----:B-1----:R-:W-:-:S04]  /*0360*/  LEA R7, R4, R7, 0x18 ;  /* 0x0000000704077211 */ /* 0x002fc800078ec0ff */
[----:B------:R-:W-:-:S05]  /*0370*/  LEA R6, R6, R7, 0x2 ;  /* 0x0000000706067211 */ /* 0x000fca00078e10ff */
[----:B------:R0:W-:Y:S01]  /*0380*/  STS [R6+0x10], R3 ;  /* 0x0000100306007388 */ /* 0x0001e20000000800 */
[----:B------:R-:W-:Y:S06]  /*0390*/  BAR.SYNC.DEFER_BLOCKING 0x0 ;  /* 0x0000000000007b1d */ /* 0x000fec0000010000 */
[----:B------:R-:W-:Y:S05]  /*03a0*/  @P0 BRA `(.L_x_37) ;  /* 0x0000000000a40947 */ /* 0x000fea0003800000 */
[----:B------:R-:W-:Y:S01]  /*03b0*/  IMAD R8, R8, 0x24, R7 ;  /* 0x0000002408087824 */ /* 0x000fe200078e0207 */
[----:B------:R-:W-:-:S04]  /*03c0*/  UMOV UR4, 0xffffffff ;  /* 0xffffffff00047882 */ /* 0x000fc80000000000 */
[----:B------:R-:W-:Y:S04]  /*03d0*/  LDS R13, [R8+0x10] ;  /* 0x00001000080d7984 */ /* 0x000fe80000000800 */
[----:B------:R-:W-:Y:S04]  /*03e0*/  LDS R14, [R8+0x14] ;  /* 0x00001400080e7984 */ /* 0x000fe80000000800 */
[----:B------:R-:W1:Y:S04]  /*03f0*/  LDS R11, [R8+0x18] ;  /* 0x00001800080b7984 */ /* 0x000e680000000800 */
[----:B------:R-:W-:Y:S04]  /*0400*/  LDS R12, [R8+0x1c] ;  /* 0x00001c00080c7984 */ /* 0x000fe80000000800 */
[----:B------:R-:W2:Y:S04]  /*0410*/  LDS R9, [R8+0x20] ;  /* 0x0000200008097984 */ /* 0x000ea80000000800 */
[----:B------:R-:W-:Y:S04]  /*0420*/  LDS R10, [R8+0x24] ;  /* 0x00002400080a7984 */ /* 0x000fe80000000800 */
[----:B------:R-:W3:Y:S04]  /*0430*/  LDS R7, [R8+0x28] ;  /* 0x0000280008077984 */ /* 0x000ee80000000800 */
[----:B------:R-:W4:Y:S01]  /*0440*/  LDS R15, [R8+0x2c] ;  /* 0x00002c00080f7984 */ /* 0x000f220000000800 */
[----:B-1----:R-:W-:-:S04]  /*0450*/  IADD3 R16, PT, PT, R11, R14, R13 ;  /* 0x0000000e0b107210 */ /* 0x002fc80007ffe00d */
[----:B--2---:R-:W-:-:S04]  /*0460*/  IADD3 R16, PT, PT, R9, R16, R12 ;  /* 0x0000001009107210 */ /* 0x004fc80007ffe00c */
[----:B---3--:R-:W-:-:S05]  /*0470*/  IADD3 R16, PT, PT, R7, R16, R10 ;  /* 0x0000001007107210 */ /* 0x008fca0007ffe00a */
[----:B----4-:R-:W-:Y:S01]  /*0480*/  IMAD.IADD R15, R15, 0x1, R16 ;  /* 0x000000010f0f7824 */ /* 0x010fe200078e0210 */
[----:B------:R-:W-:Y:S06]  /*0490*/  BRA.DIV UR4, `(.L_x_38) ;  /* 0x0000000204b47947 */ /* 0x000fec000b800000 */
[----:B------:R-:W1:Y:S02]  /*04a0*/  SHFL.UP P0, R16, R15, 0x1, RZ ;  /* 0x042000000f107989 */ /* 0x000e6400000000ff */
[----:B-1----:R-:W-:-:S05]  /*04b0*/  @P0 IMAD.IADD R16, R15, 0x1, R16 ;  /* 0x000000010f100824 */ /* 0x002fca00078e0210 */
[----:B------:R-:W1:Y:S02]  /*04c0*/  SHFL.UP P0, R17, R16, 0x2, RZ ;  /* 0x0440000010117989 */ /* 0x000e6400000000ff */
[----:B-1----:R-:W-:-:S05]  /*04d0*/  @P0 IMAD.IADD R17, R16, 0x1, R17 ;  /* 0x0000000110110824 */ /* 0x002fca00078e0211 */
[----:B------:R-:W1:Y:S02]  /*04e0*/  SHFL.UP P0, R18, R17, 0x4, RZ ;  /* 0x0480000011127989 */ /* 0x000e6400000000ff */
[----:B-1----:R-:W-:-:S05]  /*04f0*/  @P0 IADD3 R18, PT, PT, R17, R18, RZ ;  /* 0x0000001211120210 */ /* 0x002fca0007ffe0ff */
[----:B------:R-:W1:Y:S02]  /*0500*/  SHFL.UP P0, R19, R18, 0x8, RZ ;  /* 0x0500000012137989 */ /* 0x000e6400000000ff */
[----:B-1----:R-:W-:-:S05]  /*0510*/  @P0 IMAD.IADD R19, R18, 0x1, R19 ;  /* 0x0000000112130824 */ /* 0x002fca00078e0213 */
[----:B------:R1:W2:Y:S02]  /*0520*/  SHFL.UP P0, R20, R19, 0x10, RZ ;  /* 0x0600000013147989 */ /* 0x0002a400000000ff */
.L_x_44:
[----:B--2---:R-:W-:-:S05]  /*0530*/  @P0 IMAD.IADD R20, R19, 0x1, R20 ;  /* 0x0000000113140824 */ /* 0x004fca00078e0214 */
[----:B------:R-:W-:-:S05]  /*0540*/  IADD3 R15, PT, PT, -R15, R20, RZ ;  /* 0x000000140f0f7210 */ /* 0x000fca0007ffe1ff */
[----:B------:R-:W-:Y:S01]  /*0550*/  IMAD.IADD R13, R13, 0x1, R15 ;  /* 0x000000010d0d7824 */ /* 0x000fe200078e020f */
[----:B------:R2:W-:Y:S03]  /*0560*/  STS [R8+0x10], R15 ;  /* 0x0000100f08007388 */ /* 0x0005e60000000800 */
[----:B------:R-:W-:Y:S01]  /*0570*/  IMAD.IADD R14, R14, 0x1, R13 ;  /* 0x000000010e0e7824 */ /* 0x000fe200078e020d */
[----:B------:R2:W-:Y:S04]  /*0580*/  STS [R8+0x14], R13 ;  /* 0x0000140d08007388 */ /* 0x0005e80000000800 */
[----:B------:R-:W-:Y:S01]  /*0590*/  IADD3 R11, PT, PT, R11, R14, RZ ;  /* 0x0000000e0b0b7210 */ /* 0x000fe20007ffe0ff */
[----:B------:R2:W-:Y:S04]  /*05a0*/  STS [R8+0x18], R14 ;  /* 0x0000180e08007388 */ /* 0x0005e80000000800 */
[----:B------:R-:W-:Y:S01]  /*05b0*/  IMAD.IADD R12, R12, 0x1, R11 ;  /* 0x000000010c0c7824 */ /* 0x000fe200078e020b */
[----:B------:R2:W-:Y:S03]  /*05c0*/  STS [R8+0x1c], R11 ;  /* 0x00001c0b08007388 */ /* 0x0005e60000000800 */
[----:B------:R-:W-:Y:S01]  /*05d0*/  IMAD.IADD R9, R9, 0x1, R12 ;  /* 0x0000000109097824 */ /* 0x000fe200078e020c */
[----:B------:R2:W-:Y:S04]  /*05e0*/  STS [R8+0x20], R12 ;  /* 0x0000200c08007388 */ /* 0x0005e80000000800 */
[----:B------:R-:W-:Y:S01]  /*05f0*/  IADD3 R10, PT, PT, R10, R9, RZ ;  /* 0x000000090a0a7210 */ /* 0x000fe20007ffe0ff */
[----:B------:R2:W-:Y:S04]  /*0600*/  STS [R8+0x24], R9 ;  /* 0x0000240908007388 */ /* 0x0005e80000000800 */
[----:B------:R-:W-:Y:S01]  /*0610*/  IMAD.IADD R7, R7, 0x1, R10 ;  /* 0x0000000107077824 */ /* 0x000fe200078e020a */
[----:B------:R2:W-:Y:S04]  /*0620*/  STS [R8+0x28], R10 ;  /* 0x0000280a08007388 */ /* 0x0005e80000000800 */
[----:B------:R2:W-:Y:S02]  /*0630*/  STS [R8+0x2c], R7 ;  /* 0x00002c0708007388 */ /* 0x0005e40000000800 */
.L_x_37:
[----:B------:R-:W-:Y:S05]  /*0640*/  WARPSYNC.ALL ;  /* 0x0000000000007948 */ /* 0x000fea0003800000 */
[----:B------:R-:W-:Y:S01]  /*0650*/  BAR.SYNC.DEFER_BLOCKING 0x0 ;  /* 0x0000000000007b1d */ /* 0x000fe20000010000 */
[----:B------:R-:W-:-:S13]  /*0660*/  ISETP.NE.AND P0, PT, R3, RZ, PT ;  /* 0x000000ff0300720c */ /* 0x000fda0003f05270 */
[----:B------:R-:W-:Y:S05]  /*0670*/  @!P0 EXIT ;  /* 0x000000000000894d */ /* 0x000fea0003800000 */
[----:B0-----:R-:W-:Y:S01]  /*0680*/  LEA R3, R4, R5, 0x18 ;  /* 0x0000000504037211 */ /* 0x001fe200078ec0ff */
[----:B------:R-:W-:Y:S01]  /*0690*/  LDS R6, [R6+0x10] ;  /* 0x0000100006067984 */ /* 0x000fe20000000800 */
[----:B------:R-:W0:Y:S01]  /*06a0*/  LDCU.64 UR4, c[0x0][0x390] ;  /* 0x00007200ff0477ac */ /* 0x000e220008000a00 */
[----:B------:R-:W3:Y:S03]  /*06b0*/  LDC.64 R4, c[0x0][0x388] ;  /* 0x0000e200ff047b82 */ /* 0x000ee60000000a00 */
[----:B------:R-:W2:Y:S01]  /*06c0*/  LDS R3, [R3+0x2c] ;  /* 0x00002c0003037984 */ /* 0x000ea20000000800 */
[----:B0-----:R-:W-:-:S04]  /*06d0*/  ISETP.NE.U32.AND P0, PT, RZ, UR4, PT ;  /* 0x00000004ff007c0c */ /* 0x001fc8000bf05070 */
[----:B------:R-:W-:Y:S01]  /*06e0*/  ISETP.NE.AND.EX P0, PT, RZ, UR5, PT, P0 ;  /* 0x00000005ff007c0c */ /* 0x000fe2000bf05300 */
[----:B--2---:R-:W-:-:S04]  /*06f0*/  IMAD.IADD R7, R6, 0x1, R3 ;  /* 0x0000000106077824 */ /* 0x004fc800078e0203 */
[----:B---3--:R-:W-:-:S05]  /*0700*/  IMAD.WIDE R4, R7, 0x4, R4 ;  /* 0x0000000407047825 */ /* 0x008fca00078e0204 */
[----:B------:R0:W-:Y:S03]  /*0710*/  STG.E desc[UR6][R4.64], R2 ;  /* 0x0000000204007986 */ /* 0x0001e6000c101906 */
[----:B------:R-:W-:Y:S05]  /*0720*/  @!P0 EXIT ;  /* 0x000000000000894d */ /* 0x000fea0003800000 */
[----:B0-----:R-:W0:Y:S02]  /*0730*/  LDC.64 R2, c[0x0][0x390] ;  /* 0x0000e400ff027b82 */ /* 0x001e240000000a00 */
[----:B0-----:R-:W-:-:S05]  /*0740*/  IMAD.WIDE R2, R7, 0x4, R2 ;  /* 0x0000000407027825 */ /* 0x001fca00078e0202 */
[----:B------:R-:W-:Y:S01]  /*0750*/  STG.E desc[UR6][R2.64], R0 ;  /* 0x0000000002007986 */ /* 0x000fe2000c101906 */
[----:B------:R-:W-:Y:S05]  /*0760*/  EXIT ;  /* 0x000000000000794d */ /* 0x000fea0003800000 */
.L_x_38:
[----:B------:R-:W-:Y:S01]  /*0770*/  MOV R22, R15 ;  /* 0x0000000f00167202 */ /* 0x000fe20000000f00 */
[----:B------:R-:W-:Y:S01]  /*0780*/  IMAD.MOV.U32 R23, RZ, RZ, 0x1 ;  /* 0x00000001ff177424 */ /* 0x000fe200078e00ff */
[----:B------:R-:W-:Y:S01]  /*0790*/  MOV R21, 0xffffffff ;  /* 0xffffffff00157802 */ /* 0x000fe20000000f00 */
[----:B------:R-:W-:-:S07]  /*07a0*/  IMAD.MOV.U32 R24, RZ, RZ, RZ ;  /* 0x000000ffff187224 */ /* 0x000fce00078e00ff */
[----:B0-----:R-:W-:Y:S05]  /*07b0*/  WARPSYNC.COLLECTIVE R21, `(.L_x_39) ;  /* 0x0000000015087348 */ /* 0x001fea0003c00000 */
[----:B------:R1:W2:Y:S02]  /*07c0*/  SHFL.UP P0, R20, R22, R23, R24 ;  /* 0x0400001716147389 */ /* 0x0002a40000000018 */
[----:B012---:R-:W-:Y:S05]  /*07d0*/  ENDCOLLECTIVE ;  /* 0x000000000000791b */ /* 0x007fea0003800000 */
.L_x_39:
[----:B------:R-:W-:Y:S02]  /*07e0*/  IMAD.MOV.U32 R23, RZ, RZ, 0x2 ;  /* 0x00000002ff177424 */ /* 0x000fe400078e00ff */
[----:B------:R-:W-:-:S04]  /*07f0*/  IMAD.MOV.U32 R16, RZ, RZ, R20 ;  /* 0x000000ffff107224 */ /* 0x000fc800078e0014 */
[----:B------:R-:W-:-:S05]  /*0800*/  @P0 IMAD.IADD R16, R15, 0x1, R16 ;  /* 0x000000010f100824 */ /* 0x000fca00078e0210 */
[----:B------:R-:W-:-:S07]  /*0810*/  MOV R22, R16 ;  /* 0x0000001000167202 */ /* 0x000fce0000000f00 */
[----:B------:R-:W-:Y:S05]  /*0820*/  WARPSYNC.COLLECTIVE R21, `(.L_x_40) ;  /* 0x0000000015087348 */ /* 0x000fea0003c00000 */
[----:B------:R0:W1:Y:S02]  /*0830*/  SHFL.UP P0, R20, R22, R23, R24 ;  /* 0x0400001716147389 */ /* 0x0000640000000018 */
[----:B01----:R-:W-:Y:S05]  /*0840*/  ENDCOLLECTIVE ;  /* 0x000000000000791b */ /* 0x003fea0003800000 */
.L_x_40:
[----:B------:R-:W-:Y:S02]  /*0850*/  IMAD.MOV.U32 R23, RZ, RZ, 0x4 ;  /* 0x00000004ff177424 */ /* 0x000fe400078e00ff */
[----:B------:R-:W-:-:S05]  /*0860*/  IMAD.MOV.U32 R17, RZ, RZ, R20 ;  /* 0x000000ffff117224 */ /* 0x000fca00078e0014 */
[----:B------:R-:W-:-:S05]  /*0870*/  @P0 IADD3 R17, PT, PT, R16, R17, RZ ;  /* 0x0000001110110210 */ /* 0x000fca0007ffe0ff */
[----:B------:R-:W-:-:S07]  /*0880*/  IMAD.MOV.U32 R22, RZ, RZ, R17 ;  /* 0x000000ffff167224 */ /* 0x000fce00078e0011 */
[----:B------:R-:W-:Y:S05]  /*0890*/  WARPSYNC.COLLECTIVE R21, `(.L_x_41) ;  /* 0x0000000015087348 */ /* 0x000fea0003c00000 */
[----:B------:R0:W1:Y:S02]  /*08a0*/  SHFL.UP P0, R20, R22, R23, R24 ;  /* 0x0400001716147389 */ /* 0x0000640000000018 */
[----:B01----:R-:W-:Y:S05]  /*08b0*/  ENDCOLLECTIVE ;  /* 0x000000000000791b */ /* 0x003fea0003800000 */
.L_x_41:
[----:B------:R-:W-:Y:S01]  /*08c0*/  HFMA2 R23, -RZ, RZ, 0, 4.76837158203125e-07 ;  /* 0x00000008ff177431 */ /* 0x000fe200000001ff */
[----:B------:R-:W-:-:S05]  /*08d0*/  MOV R18, R20 ;  /* 0x0000001400127202 */ /* 0x000fca0000000f00 */
[----:B------:R-:W-:-:S04]  /*08e0*/  @P0 IMAD.IADD R18, R17, 0x1, R18 ;  /* 0x0000000111120824 */ /* 0x000fc800078e0212 */
[----:B------:R-:W-:-:S07]  /*08f0*/  IMAD.MOV.U32 R22, RZ, RZ, R18 ;  /* 0x000000ffff167224 */ /* 0x000fce00078e0012 */
[----:B------:R-:W-:Y:S05]  /*0900*/  WARPSYNC.COLLECTIVE R21, `(.L_x_42) ;  /* 0x0000000015087348 */ /* 0x000fea0003c00000 */
[----:B------:R0:W1:Y:S02]  /*0910*/  SHFL.UP P0, R20, R22, R23, R24 ;  /* 0x0400001716147389 */ /* 0x0000640000000018 */
[----:B01----:R-:W-:Y:S05]  /*0920*/  ENDCOLLECTIVE ;  /* 0x000000000000791b */ /* 0x003fea0003800000 */
.L_x_42:
[----:B------:R-:W-:Y:S02]  /*0930*/  IMAD.MOV.U32 R23, RZ, RZ, 0x10 ;  /* 0x00000010ff177424 */ /* 0x000fe400078e00ff */
[----:B------:R-:W-:-:S04]  /*0940*/  IMAD.MOV.U32 R19, RZ, RZ, R20 ;  /* 0x000000ffff137224 */ /* 0x000fc800078e0014 */
[----:B------:R-:W-:-:S05]  /*0950*/  @P0 IMAD.IADD R19, R18, 0x1, R19 ;  /* 0x0000000112130824 */ /* 0x000fca00078e0213 */
[----:B------:R-:W-:-:S07]  /*0960*/  MOV R22, R19 ;  /* 0x0000001300167202 */ /* 0x000fce0000000f00 */
[----:B------:R-:W-:Y:S05]  /*0970*/  WARPSYNC.COLLECTIVE R21, `(.L_x_43) ;  /* 0x0000000015087348 */ /* 0x000fea0003c00000 */
[----:B------:R0:W1:Y:S02]  /*0980*/  SHFL.UP P0, R20, R22, R23, R24 ;  /* 0x0400001716147389 */ /* 0x0000640000000018 */
[----:B01----:R-:W-:Y:S05]  /*0990*/  ENDCOLLECTIVE ;  /* 0x000000000000791b */ /* 0x003fea0003800000 */
.L_x_43:
[----:B------:R-:W-:Y:S05]  /*09a0*/  BRA `(.L_x_44) ;  /* 0xfffffff800e07947 */ /* 0x000fea000383ffff */
.L_x_45:
        /* <DEDUP_REMOVED lines=13> */
.L_x_50:


//--------------------- .nv.shared.reserved.0     --------------------------
	.section	.nv.shared.reserved.0,"aw",@nobits
	.weak		__nv_reservedSMEM_offset_0_alias
	.size		__nv_reservedSMEM_offset_0_alias, 0, 64
	.other		__nv_reservedSMEM_offset_0_alias,@"STO_CUDA_RESERVED_SHARED STV_DEFAULT"
__nv_reservedSMEM_offset_0_alias:
	.zero		0
	.zero		64


//--------------------- .nv.global                --------------------------
	.section	.nv.global,"aw",@nobits
.nv.global:
	.type		_ZN34_INTERNAL_325b2803_4_k_cu_7d75f8136thrust24THRUST_300001_SM_1000_NS12placeholders2_5E,@object
	.size		_ZN34_INTERNAL_325b2803_4_k_cu_7d75f8136thrust24THRUST_300001_SM_1000_NS12placeholders2_5E,(_ZN34_INTERNAL_325b2803_4_k_cu_7d75f8134cuda3std3__45__cpo6cbeginE - _ZN34_INTERNAL_325b2803_4_k_cu_7d75f8136thrust24THRUST_300001_SM_1000_NS12placeholders2_5E)
_ZN34_INTERNAL_325b2803_4_k_cu_7d75f8136thrust24THRUST_300001_SM_1000_NS12placeholders2_5E:
	.zero		1
	.type		_ZN34_INTERNAL_325b2803_4_k_cu_7d75f8134cuda3std3__45__cpo6cbeginE,@object
	.size		_ZN34_INTERNAL_325b2803_4_k_cu_7d75f8134cuda3std3__45__cpo6cbeginE,(_ZN34_INTERNAL_325b2803_4_k_cu_7d75f8134cuda3std6ranges3__45__cpo6cbeginE - _ZN34_INTERNAL_325b2803_4_k_cu_7d75f8134cuda3std3__45__cpo6cbeginE)
_ZN34_INTERNAL_325b2803_4_k_cu_7d75f8134cuda3std3__45__cpo6cbeginE:
	.zero		1
	.type		_ZN34_INTERNAL_325b2803_4_k_cu_7d75f8134cuda3std6ranges3__45__cpo6cbeginE,@object
	.size		_ZN34_INTERNAL_325b2803_4_k_cu_7d75f8134cuda3std6ranges3__45__cpo6cbeginE,(_ZN34_INTERNAL_325b2803_4_k_cu_7d75f8134cuda3std3__48in_placeE - _ZN34_INTERNAL_325b2803_4_k_cu_7d75f8134cuda3std6ranges3__45__cpo6cbeginE)
_ZN34_INTERNAL_325b2803_4_k_cu_7d75f8134cuda3std6ranges3__45__cpo6cbeginE:
	.zero		1
	.type		_ZN34_INTERNAL_325b2803_4_k_cu_7d75f8134cuda3std3__48in_placeE,@object
	.size		_ZN34_INTERNAL_325b2803_4_k_cu_7d75f8134cuda3std3__48in_placeE,(_ZN34_INTERNAL_325b2803_4_k_cu_7d75f8134cuda3std6ranges3__45__cpo4sizeE - _ZN34_INTERNAL_325b2803_4_k_cu_7d75f8134cuda3std3__48in_placeE)
_ZN34_INTERNAL_325b2803_4_k_cu_7d75f8134cuda3std3__48in_placeE:
	.zero		1
	.type		_ZN34_INTERNAL_325b2803_4_k_cu_7d75f8134cuda3std6ranges3__45__cpo4sizeE,@object
	.size		_ZN34_INTERNAL_325b2803_4_k_cu_7d75f8134cuda3std6ranges3__45__cpo4sizeE,(_ZN34_INTERNAL_325b2803_4_k_cu_7d75f8136thrust24THRUST_300001_SM_1000_NS12placeholders2_9E - _ZN34_INTERNAL_325b2803_4_k_cu_7d75f8134cuda3std6ranges3__45__cpo4sizeE)
_ZN34_INTERNAL_325b2803_4_k_cu_7d75f8134cuda3std6ranges3__45__cpo4sizeE:
	.zero		1
	.type		_ZN34_INTERNAL_325b2803_4_k_cu_7d75f8136thrust24THRUST_300001_SM_1000_NS12placeholders2_9E,@object
	.size		_ZN34_INTERNAL_325b2803_4_k_cu_7d75f8136thrust24THRUST_300001_SM_1000_NS12placeholders2_9E,(_ZN34_INTERNAL_325b2803_4_k_cu_7d75f8134cuda3std3__45__cpo7crbeginE - _ZN34_INTERNAL_325b2803_4_k_cu_7d75f8136thrust24THRUST_300001_SM_1000_NS12placeholders2_9E)
_ZN34_INTERNAL_325b2803_4_k_cu_7d75f8136thrust24THRUST_300001_SM_1000_NS12placeholders2_9E:
	.zero		1
	.type		_ZN34_INTERNAL_325b2803_4_k_cu_7d75f8134cuda3std3__45__cpo7crbeginE,@object
	.size		_ZN34_INTERNAL_325b2803_4_k_cu_7d75f8134cuda3std3__45__cpo7crbeginE,(_ZN34_INTERNAL_325b2803_4_k_cu_7d75f8134cuda3std6ranges3__45__cpo4nextE - _ZN34_INTERNAL_325b2803_4_k_cu_7d75f8134cuda3std3__45__cpo7crbeginE)
_ZN34_INTERNAL_325b2803_4_k_cu_7d75f8134cuda3std3__45__cpo7crbeginE:
	.zero		1
	.type		_ZN34_INTERNAL_325b2803_4_k_cu_7d75f8134cuda3std6ranges3__45__cpo4nextE,@object
	.size		_ZN34_INTERNAL_325b2803_4_k_cu_7d75f8134cuda3std6ranges3__45__cpo4nextE,(_ZN34_INTERNAL_325b2803_4_k_cu_7d75f8134cuda3std6ranges3__45__cpo4swapE - _ZN34_INTERNAL_325b2803_4_k_cu_7d75f8134cuda3std6ranges3__45__cpo4nextE)
_ZN34_INTERNAL_325b2803_4_k_cu_7d75f8134cuda3std6ranges3__45__cpo4nextE:
	.zero		1
	.type		_ZN34_INTERNAL_325b2803_4_k_cu_7d75f8134cuda3std6ranges3__45__cpo4swapE,@object
	.size		_ZN34_INTERNAL_325b2803_4_k_cu_7d75f8134cuda3std6ranges3__45__cpo4swapE,(_ZN34_INTERNAL_325b2803_4_k_cu_7d75f8136thrust24THRUST_300001_SM_1000_NS12placeholders2_1E - _ZN34_INTERNAL_325b2803_4_k_cu_7d75f8134cuda3std6ranges3__45__cpo4swapE)
_ZN34_INTERNAL_325b2803_4_k_cu_7d75f8134cuda3std6ranges3__45__cpo4swapE:
	.zero		1
	.type		_ZN34_INTERNAL_325b2803_4_k_cu_7d75f8136thrust24THRUST_300001_SM_1000_NS12placeholders2_1E,@object
	.size		_ZN34_INTERNAL_325b2803_4_k_cu_7d75f8136thrust24THRUST_300001_SM_1000_NS12placeholders2_1E,(_ZN34_INTERNAL_325b2803_4_k_cu_7d75f8136thrust24THRUST_300001_SM_1000_NS12placeholders2_3E - _ZN34_INTERNAL_325b2803_4_k_cu_7d75f8136thrust24THRUST_300001_SM_1000_NS12placeholders2_1E)
_ZN34_INTERNAL_325b2803_4_k_cu_7d75f8136thrust24THRUST_300001_SM_1000_NS12placeholders2_1E:
	.zero		1
	.type		_ZN34_INTERNAL_325b2803_4_k_cu_7d75f8136thrust24THRUST_300001_SM_1000_NS12placeholders2_3E,@object
	.size		_ZN34_INTERNAL_325b2803_4_k_cu_7d75f8136thrust24THRUST_300001_SM_1000_NS12placeholders2_3E,(_ZN34_INTERNAL_325b2803_4_k_cu_7d75f8134cuda3std3__45__cpo5beginE - _ZN34_INTERNAL_325b2803_4_k_cu_7d75f8136thrust24THRUST_300001_SM_1000_NS12placeholders2_3E)
_ZN34_INTERNAL_325b2803_4_k_cu_7d75f8136thrust24THRUST_300001_SM_1000_NS12placeholders2_3E:
	.zero		1
	.type		_ZN34_INTERNAL_325b2803_4_k_cu_7d75f8134cuda3std3__45__cpo5beginE,@object
	.size		_ZN34_INTERNAL_325b2803_4_k_cu_7d75f8134cuda3std3__45__cpo5beginE,(_ZN34_INTERNAL_325b2803_4_k_cu_7d75f8134cuda3std6ranges3__45__cpo5beginE - _ZN34_INTERNAL_325b2803_4_k_cu_7d75f8134cuda3std3__45__cpo5beginE)
_ZN34_INTERNAL_325b2803_4_k_cu_7d75f8134cuda3std3__45__cpo5beginE:
	.zero		1
	.type		_ZN34_INTERNAL_325b2803_4_k_cu_7d75f8134cuda3std6ranges3__45__cpo5beginE,@object
	.size		_ZN34_INTERNAL_325b2803_4_k_cu_7d75f8134cuda3std6ranges3__45__cpo5beginE,(_ZN34_INTERNAL_325b2803_4_k_cu_7d75f8134cuda3std3__436_GLOBAL__N__325b2803_4_k_cu_7d75f8136ignoreE - _ZN34_INTERNAL_325b2803_4_k_cu_7d75f8134cuda3std6ranges3__45__cpo5beginE)
_ZN34_INTERNAL_325b2803_4_k_cu_7d75f8134cuda3std6ranges3__45__cpo5beginE:
	.zero		1
	.type		_ZN34_INTERNAL_325b2803_4_k_cu_7d75f8134cuda3std3__436_GLOBAL__N__325b2803_4_k_cu_7d75f8136ignoreE,@object
	.size		_ZN34_INTERNAL_325b2803_4_k_cu_7d75f8134cuda3std3__436_GLOBAL__N__325b2803_4_k_cu_7d75f8136ignoreE,(_ZN34_INTERNAL_325b2803_4_k_cu_7d75f8134cuda3std6ranges3__45__cpo4dataE - _ZN34_INTERNAL_325b2803_4_k_cu_7d75f8134cuda3std3__436_GLOBAL__N__325b2803_4_k_cu_7d75f8136ignoreE)
_ZN34_INTERNAL_325b2803_4_k_cu_7d75f8134cuda3std3__436_GLOBAL__N__325b2803_4_k_cu_7d75f8136ignoreE:
	.zero		1
	.type		_ZN34_INTERNAL_325b2803_4_k_cu_7d75f8134cuda3std6ranges3__45__cpo4dataE,@object
	.size		_ZN34_INTERNAL_325b2803_4_k_cu_7d75f8134cuda3std6ranges3__45__cpo4dataE,(_ZN34_INTERNAL_325b2803_4_k_cu_7d75f8136thrust24THRUST_300001_SM_1000_NS12placeholders2_7E - _ZN34_INTERNAL_325b2803_4_k_cu_7d75f8134cuda3std6ranges3__45__cpo4dataE)
_ZN34_INTERNAL_325b2803_4_k_cu_7d75f8134cuda3std6ranges3__45__cpo4dataE:
	.zero		1
	.type		_ZN34_INTERNAL_325b2803_4_k_cu_7d75f8136thrust24THRUST_300001_SM_1000_NS12placeholders2_7E,@object
	.size		_ZN34_INTERNAL_325b2803_4_k_cu_7d75f8136thrust24THRUST_300001_SM_1000_NS12placeholders2_7E,(_ZN34_INTERNAL_325b2803_4_k_cu_7d75f8134cuda3std3__45__cpo6rbeginE - _ZN34_INTERNAL_325b2803_4_k_cu_7d75f8136thrust24THRUST_300001_SM_1000_NS12placeholders2_7E)
_ZN34_INTERNAL_325b2803_4_k_cu_7d75f8136thrust24THRUST_300001_SM_1000_NS12placeholders2_7E:
	.zero		1
	.type		_ZN34_INTERNAL_325b2803_4_k_cu_7d75f8134cuda3std3__45__cpo6rbeginE,@object
	.size		_ZN34_INTERNAL_325b2803_4_k_cu_7d75f8134cuda3std3__45__cpo6rbeginE,(_ZN34_INTERNAL_325b2803_4_k_cu_7d75f8134cuda3std6ranges3__45__cpo7advanceE - _ZN34_INTERNAL_325b2803_4_k_cu_7d75f8134cuda3std3__45__cpo6rbeginE)
_ZN34_INTERNAL_325b2803_4_k_cu_7d75f8134cuda3std3__45__cpo6rbeginE:
	.zero		1
	.type		_ZN34_INTERNAL_325b2803_4_k_cu_7d75f8134cuda3std6ranges3__45__cpo7advanceE,@object
	.size		_ZN34_INTERNAL_325b2803_4_k_cu_7d75f8134cuda3std6ranges3__45__cpo7advanceE,(_ZN34_INTERNAL_325b2803_4_k_cu_7d75f8134cuda3std3__47nulloptE - _ZN34_INTERNAL_325b2803_4_k_cu_7d75f8134cuda3std6ranges3__45__cpo7advanceE)
_ZN34_INTERNAL_325b2803_4_k_cu_7d75f8134cuda3std6ranges3__45__cpo7advanceE:
	.zero		1
	.type		_ZN34_INTERNAL_325b2803_4_k_cu_7d75f8134cuda3std3__47nulloptE,@object
	.size		_ZN34_INTERNAL_325b2803_4_k_cu_7d75f8134cuda3std3__47nulloptE,(_ZN34_INTERNAL_325b2803_4_k_cu_7d75f8134cuda3std6ranges3__45__cpo8distanceE - _ZN34_INTERNAL_325b2803_4_k_cu_7d75f8134cuda3std3__47nulloptE)
_ZN34_INTERNAL_325b2803_4_k_cu_7d75f8134cuda3std3__47nulloptE:
	.zero		1
	.type		_ZN34_INTERNAL_325b2803_4_k_cu_7d75f8134cuda3std6ranges3__45__cpo8distanceE,@object
	.size		_ZN34_INTERNAL_325b2803_4_k_cu_7d75f8134cuda3std6ranges3__45__cpo8distanceE,(_ZN34_INTERNAL_325b2803_4_k_cu_7d75f8136thrust24THRUST_300001_SM_1000_NS12placeholders2_6E - _ZN34_INTERNAL_325b2803_4_k_cu_7d75f8134cuda3std6ranges3__45__cpo8distanceE)
_ZN34_INTERNAL_325b2803_4_k_cu_7d75f8134cuda3std6ranges3__45__cpo8distanceE:
	.zero		1
	.type		_ZN34_INTERNAL_325b2803_4_k_cu_7d75f8136thrust24THRUST_300001_SM_1000_NS12placeholders2_6E,@object
	.size		_ZN34_INTERNAL_325b2803_4_k_cu_7d75f8136thrust24THRUST_300001_SM_1000_NS12placeholders2_6E,(_ZN34_INTERNAL_325b2803_4_k_cu_7d75f8134cuda3std3__45__cpo4cendE - _ZN34_INTERNAL_325b2803_4_k_cu_7d75f8136thrust24THRUST_300001_SM_1000_NS12placeholders2_6E)
_ZN34_INTERNAL_325b2803_4_k_cu_7d75f8136thrust24THRUST_300001_SM_1000_NS12placeholders2_6E:
	.zero		1
	.type		_ZN34_INTERNAL_325b2803_4_k_cu_7d75f8134cuda3std3__45__cpo4cendE,@object
	.size		_ZN34_INTERNAL_325b2803_4_k_cu_7d75f8134cuda3std3__45__cpo4cendE,(_ZN34_INTERNAL_325b2803_4_k_cu_7d75f8134cuda3std6ranges3__45__cpo4cendE - _ZN34_INTERNAL_325b2803_4_k_cu_7d75f8134cuda3std3__45__cpo4cendE)
_ZN34_INTERNAL_325b2803_4_k_cu_7d75f8134cuda3std3__45__cpo4cendE:
	.zero		1
	.type		_ZN34_INTERNAL_325b2803_4_k_cu_7d75f8134cuda3std6ranges3__45__cpo4cendE,@object
	.size		_ZN34_INTERNAL_325b2803_4_k_cu_7d75f8134cuda3std6ranges3__45__cpo4cendE,(_ZN34_INTERNAL_325b2803_4_k_cu_7d75f8134cuda3std3__420unreachable_sentinelE - _ZN34_INTERNAL_325b2803_4_k_cu_7d75f8134cuda3std6ranges3__45__cpo4cendE)
_ZN34_INTERNAL_325b2803_4_k_cu_7d75f8134cuda3std6ranges3__45__cpo4cendE:
	.zero		1
	.type		_ZN34_INTERNAL_325b2803_4_k_cu_7d75f8134cuda3std3__420unreachable_sentinelE,@object
	.size		_ZN34_INTERNAL_325b2803_4_k_cu_7d75f8134cuda3std3__420unreachable_sentinelE,(_ZN34_INTERNAL_325b2803_4_k_cu_7d75f8134cuda3std6ranges3__45__cpo5ssizeE - _ZN34_INTERNAL_325b2803_4_k_cu_7d75f8134cuda3std3__420unreachable_sentinelE)
_ZN34_INTERNAL_325b2803_4_k_cu_7d75f8134cuda3std3__420unreachable_sentinelE:
	.zero		1
	.type		_ZN34_INTERNAL_325b2803_4_k_cu_7d75f8134cuda3std6ranges3__45__cpo5ssizeE,@object
	.size		_ZN34_INTERNAL_325b2803_4_k_cu_7d75f8134cuda3std6ranges3__45__cpo5ssizeE,(_ZN34_INTERNAL_325b2803_4_k_cu_7d75f8136thrust24THRUST_300001_SM_1000_NS12placeholders3_10E - _ZN34_INTERNAL_325b2803_4_k_cu_7d75f8134cuda3std6ranges3__45__cpo5ssizeE)
_ZN34_INTERNAL_325b2803_4_k_cu_7d75f8134cuda3std6ranges3__45__cpo5ssizeE:
	.zero		1
	.type		_ZN34_INTERNAL_325b2803_4_k_cu_7d75f8136thrust24THRUST_300001_SM_1000_NS12placeholders3_10E,@object
	.size		_ZN34_INTERNAL_325b2803_4_k_cu_7d75f8136thrust24THRUST_300001_SM_1000_NS12placeholders3_10E,(_ZN34_INTERNAL_325b2803_4_k_cu_7d75f8134cuda3std3__45__cpo5crendE - _ZN34_INTERNAL_325b2803_4_k_cu_7d75f8136thrust24THRUST_300001_SM_1000_NS12placeholders3_10E)
_ZN34_INTERNAL_325b2803_4_k_cu_7d75f8136thrust24THRUST_300001_SM_1000_NS12placeholders3_10E:
	.zero		1
	.type		_ZN34_INTERNAL_325b2803_4_k_cu_7d75f8134cuda3std3__45__cpo5crendE,@object
	.size		_ZN34_INTERNAL_325b2803_4_k_cu_7d75f8134cuda3std3__45__cpo5crendE,(_ZN34_INTERNAL_325b2803_4_k_cu_7d75f8134cuda3std6ranges3__45__cpo4prevE - _ZN34_INTERNAL_325b2803_4_k_cu_7d75f8134cuda3std3__45__cpo5crendE)
_ZN34_INTERNAL_325b2803_4_k_cu_7d75f8134cuda3std3__45__cpo5crendE:
	.zero		1
	.type		_ZN34_INTERNAL_325b2803_4_k_cu_7d75f8134cuda3std6ranges3__45__cpo4prevE,@object
	.size		_ZN34_INTERNAL_325b2803_4_k_cu_7d75f8134cuda3std6ranges3__45__cpo4prevE,(_ZN34_INTERNAL_325b2803_4_k_cu_7d75f8134cuda3std6ranges3__45__cpo9iter_moveE - _ZN34_INTERNAL_325b2803_4_k_cu_7d75f8134cuda3std6ranges3__45__cpo4prevE)
_ZN34_INTERNAL_325b2803_4_k_cu_7d75f8134cuda3std6ranges3__45__cpo4prevE:
	.zero		1
	.type		_ZN34_INTERNAL_325b2803_4_k_cu_7d75f8134cuda3std6ranges3__45__cpo9iter_moveE,@object
	.size		_ZN34_INTERNAL_325b2803_4_k_cu_7d75f8134cuda3std6ranges3__45__cpo9iter_moveE,(_ZN34_INTERNAL_325b2803_4_k_cu_7d75f8136thrust24THRUST_300001_SM_1000_NS12placeholders2_2E - _ZN34_INTERNAL_325b2803_4_k_cu_7d75f8134cuda3std6ranges3__45__cpo9iter_moveE)
_ZN34_INTERNAL_325b2803_4_k_cu_7d75f8134cuda3std6ranges3__45__cpo9iter_moveE:
	.zero		1
	.type		_ZN34_INTERNAL_325b2803_4_k_cu_7d75f8136thrust24THRUST_300001_SM_1000_NS12placeholders2_2E,@object
	.size		_ZN34_INTERNAL_325b2803_4_k_cu_7d75f8136thrust24THRUST_300001_SM_1000_NS12placeholders2_2E,(_ZN34_INTERNAL_325b2803_4_k_cu_7d75f8136thrust24THRUST_300001_SM_1000_NS12placeholders2_4E - _ZN34_INTERNAL_325b2803_4_k_cu_7d75f8136thrust24THRUST_300001_SM_1000_NS12placeholders2_2E)
_ZN34_INTERNAL_325b2803_4_k_cu_7d75f8136thrust24THRUST_300001_SM_1000_NS12placeholders2_2E:
	.zero		1
	.type		_ZN34_INTERNAL_325b2803_4_k_cu_7d75f8136thrust24THRUST_300001_SM_1000_NS12placeholders2_4E,@object
	.size		_ZN34_INTERNAL_325b2803_4_k_cu_7d75f8136thrust24THRUST_300001_SM_1000_NS12placeholders2_4E,(_ZN34_INTERNAL_325b2803_4_k_cu_7d75f8134cuda3std3__45__cpo3endE - _ZN34_INTERNAL_325b2803_4_k_cu_7d75f8136thrust24THRUST_300001_SM_1000_NS12placeholders2_4E)
_ZN34_INTERNAL_325b2803_4_k_cu_7d75f8136thrust24THRUST_300001_SM_1000_NS12placeholders2_4E:
	.zero		1
	.type		_ZN34_INTERNAL_325b2803_4_k_cu_7d75f8134cuda3std3__45__cpo3endE,@object
	.size		_ZN34_INTERNAL_325b2803_4_k_cu_7d75f8134cuda3std3__45__cpo3endE,(_ZN34_INTERNAL_325b2803_4_k_cu_7d75f8134cuda3std6ranges3__45__cpo3endE - _ZN34_INTERNAL_325b2803_4_k_cu_7d75f8134cuda3std3__45__cpo3endE)
_ZN34_INTERNAL_325b2803_4_k_cu_7d75f8134cuda3std3__45__cpo3endE:
	.zero		1
	.type		_ZN34_INTERNAL_325b2803_4_k_cu_7d75f8134cuda3std6ranges3__45__cpo3endE,@object
	.size		_ZN34_INTERNAL_325b2803_4_k_cu_7d75f8134cuda3std6ranges3__45__cpo3endE,(_ZN34_INTERNAL_325b2803_4_k_cu_7d75f8134cuda3std3__419piecewise_constructE - _ZN34_INTERNAL_325b2803_4_k_cu_7d75f8134cuda3std6ranges3__45__cpo3endE)
_ZN34_INTERNAL_325b2803_4_k_cu_7d75f8134cuda3std6ranges3__45__cpo3endE:
	.zero		1
	.type		_ZN34_INTERNAL_325b2803_4_k_cu_7d75f8134cuda3std3__419piecewise_constructE,@object
	.size		_ZN34_INTERNAL_325b2803_4_k_cu_7d75f8134cuda3std3__419piecewise_constructE,(_ZN34_INTERNAL_325b2803_4_k_cu_7d75f8134cuda3std6ranges3__45__cpo5cdataE - _ZN34_INTERNAL_325b2803_4_k_cu_7d75f8134cuda3std3__419piecewise_constructE)
_ZN34_INTERNAL_325b2803_4_k_cu_7d75f8134cuda3std3__419piecewise_constructE:
	.zero		1
	.type		_ZN34_INTERNAL_325b2803_4_k_cu_7d75f8134cuda3std6ranges3__45__cpo5cdataE,@object
	.size		_ZN34_INTERNAL_325b2803_4_k_cu_7d75f8134cuda3std6ranges3__45__cpo5cdataE,(_ZN34_INTERNAL_325b2803_4_k_cu_7d75f8136thrust24THRUST_300001_SM_1000_NS12placeholders2_8E - _ZN34_INTERNAL_325b2803_4_k_cu_7d75f8134cuda3std6ranges3__45__cpo5cdataE)
_ZN34_INTERNAL_325b2803_4_k_cu_7d75f8134cuda3std6ranges3__45__cpo5cdataE:
	.zero		1
	.type		_ZN34_INTERNAL_325b2803_4_k_cu_7d75f8136thrust24THRUST_300001_SM_1000_NS12placeholders2_8E,@object
	.size		_ZN34_INTERNAL_325b2803_4_k_cu_7d75f8136thrust24THRUST_300001_SM_1000_NS12placeholders2_8E,(_ZN34_INTERNAL_325b2803_4_k_cu_7d75f8134cuda3std3__45__cpo4rendE - _ZN34_INTERNAL_325b2803_4_k_cu_7d75f8136thrust24THRUST_300001_SM_1000_NS12placeholders2_8E)
_ZN34_INTERNAL_325b2803_4_k_cu_7d75f8136thrust24THRUST_300001_SM_1000_NS12placeholders2_8E:
	.zero		1
	.type		_ZN34_INTERNAL_325b2803_4_k_cu_7d75f8134cuda3std3__45__cpo4rendE,@object
	.size		_ZN34_INTERNAL_325b2803_4_k_cu_7d75f8134cuda3std3__45__cpo4rendE,(_ZN34_INTERNAL_325b2803_4_k_cu_7d75f8134cuda3std6ranges3__45__cpo9iter_swapE - _ZN34_INTERNAL_325b2803_4_k_cu_7d75f8134cuda3std3__45__cpo4rendE)
_ZN34_INTERNAL_325b2803_4_k_cu_7d75f8134cuda3std3__45__cpo4rendE:
	.zero		1
	.type		_ZN34_INTERNAL_325b2803_4_k_cu_7d75f8134cuda3std6ranges3__45__cpo9iter_swapE,@object
	.size		_ZN34_INTERNAL_325b2803_4_k_cu_7d75f8134cuda3std6ranges3__45__cpo9iter_swapE,(_ZN34_INTERNAL_325b2803_4_k_cu_7d75f8134cuda3std3__48unexpectE - _ZN34_INTERNAL_325b2803_4_k_cu_7d75f8134cuda3std6ranges3__45__cpo9iter_swapE)
_ZN34_INTERNAL_325b2803_4_k_cu_7d75f8134cuda3std6ranges3__45__cpo9iter_swapE:
	.zero		1
	.type		_ZN34_INTERNAL_325b2803_4_k_cu_7d75f8134cuda3std3__48unexpectE,@object
	.size		_ZN34_INTERNAL_325b2803_4_k_cu_7d75f8134cuda3std3__48unexpectE,(_ZN34_INTERNAL_325b2803_4_k_cu_7d75f8136thrust24THRUST_300001_SM_1000_NS6system6detail10sequential3seqE - _ZN34_INTERNAL_325b2803_4_k_cu_7d75f8134cuda3std3__48unexpectE)
_ZN34_INTERNAL_325b2803_4_k_cu_7d75f8134cuda3std3__48unexpectE:
	.zero		1
	.type		_ZN34_INTERNAL_325b2803_4_k_cu_7d75f8136thrust24THRUST_300001_SM_1000_NS6system6detail10sequential3seqE,@object
	.size		_ZN34_INTERNAL_325b2803_4_k_cu_7d75f8136thrust24THRUST_300001_SM_1000_NS6system6detail10sequential3seqE,(.L_29 - _ZN34_INTERNAL_325b2803_4_k_cu_7d75f8136thrust24THRUST_300001_SM_1000_NS6system6detail10sequential3seqE)
_ZN34_INTERNAL_325b2803_4_k_cu_7d75f8136thrust24THRUST_300001_SM_1000_NS6system6detail10sequential3seqE:
	.zero		1
.L_29:


//--------------------- .nv.shared._Z24elastic_kv_compress_corePKfPfPifiS2_ --------------------------
	.section	.nv.shared._Z24elastic_kv_compress_corePKfPfPifiS2_,"aw",@nobits
	.sectionflags	@""
	.align	16
.nv.shared._Z24elastic_kv_compress_corePKfPfPifiS2_:
	.zero		2256


//--------------------- .nv.constant0._ZN3cub18CUB_300001_SM_10006detail11EmptyKernelIvEEvv --------------------------
	.section	.nv.constant0._ZN3cub18CUB_300001_SM_10006detail11EmptyKernelIvEEvv,"a",@progbits
	.sectionflags	@""
	.align	4
.nv.constant0._ZN3cub18CUB_300001_SM_10006detail11EmptyKernelIvEEvv:
	.zero		896


//--------------------- .nv.constant0._Z28compute_throughput_benchmarkPfii --------------------------
	.section	.nv.constant0._Z28compute_throughput_benchmarkPfii,"a",@progbits
	.sectionflags	@""
	.align	4
.nv.constant0._Z28compute_throughput_benchmarkPfii:
	.zero		912


//--------------------- .nv.constant0._Z26memory_bandwidth_benchmarkPfS_ii --------------------------
	.section	.nv.constant0._Z26memory_bandwidth_benchmarkPfS_ii,"a",@progbits
	.sectionflags	@""
	.align	4
.nv.constant0._Z26memory_bandwidth_benchmarkPfS_ii:
	.zero		920


//--------------------- .nv.constant0._Z24elastic_kv_compress_corePKfPfPifiS2_ --------------------------
	.section	.nv.constant0._Z24elastic_kv_compress_corePKfPfPifiS2_,"a",@progbits
	.sectionflags	@""
	.align	4
.nv.constant0._Z24elastic_kv_compress_corePKfPfPifiS2_:
	.zero		936


//--------------------- SYMBOLS --------------------------

	.type		.nv.reservedSmem.offset0,@object
	.size		.nv.reservedSmem.offset0,0x4
	.type		.nv.reservedSmem.cap,@object
	.size		.nv.reservedSmem.cap,0x4
